// auto-generated by cutlass_sweep.gemm — config: {"arch": "sm_90", "cluster_m": 1, "cluster_n": 1, "dtype": "fp16", "dtype_b": "fp16", "layout": "nt", "stages": 0, "tile_k": 64, "tile_m": 384, "tile_n": 64}
#include "cutlass/cutlass.h"
#include "cutlass/gemm/collective/collective_builder.hpp"
#include "cutlass/gemm/device/gemm_universal_adapter.h"
#include "cutlass/gemm/kernel/gemm_universal.hpp"
#include "cutlass/epilogue/collective/collective_builder.hpp"

using ElemA = cutlass::half_t;
using ElemB = cutlass::half_t;
using ElemCD = cutlass::half_t;
using Acc  = float;
using TileShape    = cute::Shape<cute::_384, cute::_64, cute::_64>;
using ClusterShape = cute::Shape<cute::_1, cute::_1, cute::_1>;

using CollectiveEpilogue = typename cutlass::epilogue::collective::CollectiveBuilder<
    cutlass::arch::Sm90, cutlass::arch::OpClassTensorOp,
    TileShape, ClusterShape,
    cutlass::epilogue::collective::EpilogueTileAuto,
    Acc, Acc,
    ElemCD, cutlass::layout::RowMajor, 128 / cutlass::sizeof_bits<ElemCD>::value,
    ElemCD, cutlass::layout::RowMajor, 128 / cutlass::sizeof_bits<ElemCD>::value,
    cutlass::epilogue::collective::EpilogueScheduleAuto
  >::CollectiveOp;

using CollectiveMainloop = typename cutlass::gemm::collective::CollectiveBuilder<
    cutlass::arch::Sm90, cutlass::arch::OpClassTensorOp,
    ElemA, cutlass::layout::RowMajor, 128 / cutlass::sizeof_bits<ElemA>::value,
    ElemB, cutlass::layout::ColumnMajor, 128 / cutlass::sizeof_bits<ElemB>::value,
    Acc,
    TileShape, ClusterShape,
    cutlass::gemm::collective::StageCountAutoCarveout<static_cast<int>(sizeof(typename CollectiveEpilogue::SharedStorage))>,
    cutlass::gemm::collective::KernelScheduleAuto
  >::CollectiveOp;

using GemmKernel = cutlass::gemm::kernel::GemmUniversal<
    cute::Shape<int,int,int,int>,
    CollectiveMainloop,
    CollectiveEpilogue
>;
using Gemm = cutlass::gemm::device::GemmUniversalAdapter<GemmKernel>;

// Force the device kernel symbol into the cubin without needing a host main.
auto* _anchor = &cutlass::device_kernel<GemmKernel>;


// ===== COMPILED SASS (sm_90a) =====

	.target	sm_90a

	.elftype	@"ET_EXEC"


//--------------------- .note.nv.tkinfo           --------------------------
	.section	.note.nv.tkinfo,"",@"SHT_NOTE"
	.sectionflags	@"SHF_NOTE_NV_TKINFO"
	.tkinfo
        /*0018*/ 	.word	0x00000002
        /*0030*/ 	.string	""
        /*0030*/ 	.string	"ptxas"
        /*0030*/ 	.string	"Cuda compilation tools, release 13.0, V13.0.88"
        /*0030*/ 	.string	"Build cuda_13.0.r13.0/compiler.36424714_0"
        /*0030*/ 	.string	"-arch sm_90a -m 64 "



//--------------------- .note.nv.cuinfo           --------------------------
	.section	.note.nv.cuinfo,"",@"SHT_NOTE"
	.sectionflags	@"SHF_NOTE_NV_CUINFO"
        /*0018*/ 	.short	0x0002
        /*001a*/ 	.short	0x005a
        /*001c*/ 	.short	0x0082
	.zero		2


//--------------------- .nv.info                  --------------------------
	.section	.nv.info,"",@"SHT_CUDA_INFO"
	.align	4


	//----- nvinfo : EIATTR_REGCOUNT
	.align		4
        /*0000*/ 	.byte	0x04, 0x2f
        /*0002*/ 	.short	(.L_15 - .L_14)
	.align		4
.L_14:
        /*0004*/ 	.word	index@(_ZN7cutlass13device_kernelINS_4gemm6kernel13GemmUniversalIN4cute5tupleIJiiiiEEENS1_10collective13CollectiveMmaINS1_34MainloopSm90TmaGmmaWarpSpecializedILi4ENS5_IJNS4_1CILi1EEESB_SB_EEENS1_35KernelTmaWarpSpecializedCooperativeEEENS5_IJNSA_ILi384EEENSA_ILi64EEESG_EEENS_6half_tENS5_IJlSB_lEEESI_SJ_NS4_8TiledMMAINS4_8MMA_AtomIJNS4_4SM904GMMA25MMA_64x64x16_F32F16F16_SSILNSN_5MajorE0ELSP_0ELNSN_7ScaleInE1ELSQ_1EEEEEENS4_6LayoutINS5_IJNSA_ILi2EEESB_SB_EEENS5_IJSB_NSA_ILi0EEESW_EEEEENS5_IJNS4_10UnderscoreESZ_SZ_EEEEENS4_13SM90_TMA_LOADENS4_14ComposedLayoutINS4_7SwizzleILi3ELi4ELi3EEENS4_18smem_ptr_flag_bitsILi16EEENST_INS5_IJNSA_ILi8EEESG_EEENS5_IJSG_SB_EEEEEEEvNS4_8identityES12_S1C_vS1D_EENS_8epilogue10collective6detail29Sm90TmaWarpSpecializedAdapterINS1G_15DefaultEpilogueISI_SJ_SJ_NS1F_6thread17LinearCombinationISI_Li1EffLNS1K_9ScaleType4KindE0ELNS_15FloatRoundStyleE2ESI_EENS1_15EpilogueDefaultEEEEEvvEEEEvNT_6ParamsE)
        /*0008*/ 	.word	0x000000a8


	//----- nvinfo : EIATTR_FRAME_SIZE
	.align		4
.L_15:
        /*000c*/ 	.byte	0x04, 0x11
        /*000e*/ 	.short	(.L_17 - .L_16)
	.align		4
.L_16:
        /*0010*/ 	.word	index@(_ZN7cutlass13device_kernelINS_4gemm6kernel13GemmUniversalIN4cute5tupleIJiiiiEEENS1_10collective13CollectiveMmaINS1_34MainloopSm90TmaGmmaWarpSpecializedILi4ENS5_IJNS4_1CILi1EEESB_SB_EEENS1_35KernelTmaWarpSpecializedCooperativeEEENS5_IJNSA_ILi384EEENSA_ILi64EEESG_EEENS_6half_tENS5_IJlSB_lEEESI_SJ_NS4_8TiledMMAINS4_8MMA_AtomIJNS4_4SM904GMMA25MMA_64x64x16_F32F16F16_SSILNSN_5MajorE0ELSP_0ELNSN_7ScaleInE1ELSQ_1EEEEEENS4_6LayoutINS5_IJNSA_ILi2EEESB_SB_EEENS5_IJSB_NSA_ILi0EEESW_EEEEENS5_IJNS4_10UnderscoreESZ_SZ_EEEEENS4_13SM90_TMA_LOADENS4_14ComposedLayoutINS4_7SwizzleILi3ELi4ELi3EEENS4_18smem_ptr_flag_bitsILi16EEENST_INS5_IJNSA_ILi8EEESG_EEENS5_IJSG_SB_EEEEEEEvNS4_8identityES12_S1C_vS1D_EENS_8epilogue10collective6detail29Sm90TmaWarpSpecializedAdapterINS1G_15DefaultEpilogueISI_SJ_SJ_NS1F_6thread17LinearCombinationISI_Li1EffLNS1K_9ScaleType4KindE0ELNS_15FloatRoundStyleE2ESI_EENS1_15EpilogueDefaultEEEEEvvEEEEvNT_6ParamsE)
        /*0014*/ 	.word	0x00000000


	//----- nvinfo : EIATTR_MIN_STACK_SIZE
	.align		4
.L_17:
        /*0018*/ 	.byte	0x04, 0x12
        /*001a*/ 	.short	(.L_19 - .L_18)
	.align		4
.L_18:
        /*001c*/ 	.word	index@(_ZN7cutlass13device_kernelINS_4gemm6kernel13GemmUniversalIN4cute5tupleIJiiiiEEENS1_10collective13CollectiveMmaINS1_34MainloopSm90TmaGmmaWarpSpecializedILi4ENS5_IJNS4_1CILi1EEESB_SB_EEENS1_35KernelTmaWarpSpecializedCooperativeEEENS5_IJNSA_ILi384EEENSA_ILi64EEESG_EEENS_6half_tENS5_IJlSB_lEEESI_SJ_NS4_8TiledMMAINS4_8MMA_AtomIJNS4_4SM904GMMA25MMA_64x64x16_F32F16F16_SSILNSN_5MajorE0ELSP_0ELNSN_7ScaleInE1ELSQ_1EEEEEENS4_6LayoutINS5_IJNSA_ILi2EEESB_SB_EEENS5_IJSB_NSA_ILi0EEESW_EEEEENS5_IJNS4_10UnderscoreESZ_SZ_EEEEENS4_13SM90_TMA_LOADENS4_14ComposedLayoutINS4_7SwizzleILi3ELi4ELi3EEENS4_18smem_ptr_flag_bitsILi16EEENST_INS5_IJNSA_ILi8EEESG_EEENS5_IJSG_SB_EEEEEEEvNS4_8identityES12_S1C_vS1D_EENS_8epilogue10collective6detail29Sm90TmaWarpSpecializedAdapterINS1G_15DefaultEpilogueISI_SJ_SJ_NS1F_6thread17LinearCombinationISI_Li1EffLNS1K_9ScaleType4KindE0ELNS_15FloatRoundStyleE2ESI_EENS1_15EpilogueDefaultEEEEEvvEEEEvNT_6ParamsE)
        /*0020*/ 	.word	0x00000000
.L_19:


//--------------------- .nv.compat                --------------------------
	.section	.nv.compat,"",@"SHT_CUDA_COMPAT_INFO"
	.align	4
        /*0000*/ 	.byte	0x02, 0x09, 0x01, 0x00, 0x02, 0x02, 0x04, 0x00, 0x02, 0x05, 0x05, 0x00, 0x03, 0x07, 0x01, 0x01
        /*0010*/ 	.byte	0x02, 0x03, 0x01, 0x00, 0x02, 0x06, 0x01, 0x00, 0x04, 0x0b, 0x08, 0x00, 0x00, 0x00, 0x00, 0x00
        /*0020*/ 	.byte	0x00, 0x00, 0x00, 0x00


//--------------------- .nv.info._ZN7cutlass13device_kernelINS_4gemm6kernel13GemmUniversalIN4cute5tupleIJiiiiEEENS1_10collective13CollectiveMmaINS1_34MainloopSm90TmaGmmaWarpSpecializedILi4ENS5_IJNS4_1CILi1EEESB_SB_EEENS1_35KernelTmaWarpSpecializedCooperativeEEENS5_IJNSA_ILi384EEENSA_ILi64EEESG_EEENS_6half_tENS5_IJlSB_lEEESI_SJ_NS4_8TiledMMAINS4_8MMA_AtomIJNS4_4SM904GMMA25MMA_64x64x16_F32F16F16_SSILNSN_5MajorE0ELSP_0ELNSN_7ScaleInE1ELSQ_1EEEEEENS4_6LayoutINS5_IJNSA_ILi2EEESB_SB_EEENS5_IJSB_NSA_ILi0EEESW_EEEEENS5_IJNS4_10UnderscoreESZ_SZ_EEEEENS4_13SM90_TMA_LOADENS4_14ComposedLayoutINS4_7SwizzleILi3ELi4ELi3EEENS4_18smem_ptr_flag_bitsILi16EEENST_INS5_IJNSA_ILi8EEESG_EEENS5_IJSG_SB_EEEEEEEvNS4_8identityES12_S1C_vS1D_EENS_8epilogue10collective6detail29Sm90TmaWarpSpecializedAdapterINS1G_15DefaultEpilogueISI_SJ_SJ_NS1F_6thread17LinearCombinationISI_Li1EffLNS1K_9ScaleType4KindE0ELNS_15FloatRoundStyleE2ESI_EENS1_15EpilogueDefaultEEEEEvvEEEEvNT_6ParamsE --------------------------
	.section	.nv.info._ZN7cutlass13device_kernelINS_4gemm6kernel13GemmUniversalIN4cute5tupleIJiiiiEEENS1_10collective13CollectiveMmaINS1_34MainloopSm90TmaGmmaWarpSpecializedILi4ENS5_IJNS4_1CILi1EEESB_SB_EEENS1_35KernelTmaWarpSpecializedCooperativeEEENS5_IJNSA_ILi384EEENSA_ILi64EEESG_EEENS_6half_tENS5_IJlSB_lEEESI_SJ_NS4_8TiledMMAINS4_8MMA_AtomIJNS4_4SM904GMMA25MMA_64x64x16_F32F16F16_SSILNSN_5MajorE0ELSP_0ELNSN_7ScaleInE1ELSQ_1EEEEEENS4_6LayoutINS5_IJNSA_ILi2EEESB_SB_EEENS5_IJSB_NSA_ILi0EEESW_EEEEENS5_IJNS4_10UnderscoreESZ_SZ_EEEEENS4_13SM90_TMA_LOADENS4_14ComposedLayoutINS4_7SwizzleILi3ELi4ELi3EEENS4_18smem_ptr_flag_bitsILi16EEENST_INS5_IJNSA_ILi8EEESG_EEENS5_IJSG_SB_EEEEEEEvNS4_8identityES12_S1C_vS1D_EENS_8epilogue10collective6detail29Sm90TmaWarpSpecializedAdapterINS1G_15DefaultEpilogueISI_SJ_SJ_NS1F_6thread17LinearCombinationISI_Li1EffLNS1K_9ScaleType4KindE0ELNS_15FloatRoundStyleE2ESI_EENS1_15EpilogueDefaultEEEEEvvEEEEvNT_6ParamsE,"",@"SHT_CUDA_INFO"
	.sectionflags	@""
	.align	4


	//----- nvinfo : EIATTR_CUDA_API_VERSION
	.align		4
        /*0000*/ 	.byte	0x04, 0x37
        /*0002*/ 	.short	(.L_21 - .L_20)
.L_20:
        /*0004*/ 	.word	0x00000082


	//----- nvinfo : EIATTR_KPARAM_INFO
	.align		4
.L_21:
        /*0008*/ 	.byte	0x04, 0x17
        /*000a*/ 	.short	(.L_23 - .L_22)
.L_22:
        /*000c*/ 	.word	0x00000000
        /*0010*/ 	.short	0x0000
        /*0012*/ 	.short	0x0070
        /*0014*/ 	.byte	0x00, 0xf0, 0x01, 0x10


	//----- nvinfo : EIATTR_SPARSE_MMA_MASK
	.align		4
.L_23:
        /*0018*/ 	.byte	0x03, 0x50
        /*001a*/ 	.short	0x0000


	//----- nvinfo : EIATTR_MAXREG_COUNT
	.align		4
        /*001c*/ 	.byte	0x03, 0x1b
        /*001e*/ 	.short	0x00a8


	//----- nvinfo : EIATTR_NUM_BARRIERS
	.align		4
        /*0020*/ 	.byte	0x02, 0x4c
        /*0022*/ 	.byte	0x01
	.zero		1


	//----- nvinfo : EIATTR_EXTERNS
	.align		4
        /*0024*/ 	.byte	0x04, 0x0f
        /*0026*/ 	.short	(.L_25 - .L_24)


	//   ....[0]....
	.align		4
.L_24:
        /*0028*/ 	.word	index@(__assertfail)


	//----- nvinfo : EIATTR_MERCURY_ISA_VERSION
	.align		4
.L_25:
        /*002c*/ 	.byte	0x03, 0x5f
        /*002e*/ 	.short	0x0101


	//----- nvinfo : EIATTR_INT_WARP_WIDE_INSTR_OFFSETS
	.align		4
        /*0030*/ 	.byte	0x04, 0x31
        /*0032*/ 	.short	(.L_27 - .L_26)


	//   ....[0]....
.L_26:
        /*0034*/ 	.word	0x000003b0


	//   ....[1]....
        /*0038*/ 	.word	0x000003e0


	//   ....[2]....
        /*003c*/ 	.word	0x000004c0


	//----- nvinfo : EIATTR_COOP_GROUP_MASK_REGIDS
	.align		4
.L_27:
        /*0040*/ 	.byte	0x04, 0x29
        /*0042*/ 	.short	(.L_29 - .L_28)


	//   ....[0]....
.L_28:
        /*0044*/ 	.word	0xffffffff


	//   ....[1]....
        /*0048*/ 	.word	0xffffffff


	//   ....[2]....
        /*004c*/ 	.word	0xffffffff


	//   ....[3]....
        /*0050*/ 	.word	0xffffffff


	//   ....[4]....
        /*0054*/ 	.word	0xffffffff


	//----- nvinfo : EIATTR_COOP_GROUP_INSTR_OFFSETS
	.align		4
.L_29:
        /*0058*/ 	.byte	0x04, 0x28
        /*005a*/ 	.short	(.L_31 - .L_30)


	//   ....[0]....
.L_30:
        /*005c*/ 	.word	0x00000060


	//   ....[1]....
        /*0060*/ 	.word	0x00000070


	//   ....[2]....
        /*0064*/ 	.word	0x00000130


	//   ....[3]....
        /*0068*/ 	.word	0x000002c0


	//   ....[4]....
        /*006c*/ 	.word	0x00000f70


	//----- nvinfo : EIATTR_REG_RECONFIG
	.align		4
.L_31:
        /*0070*/ 	.byte	0x01, 0x54
	.zero		2


	//----- nvinfo : EIATTR_SYSCALL_OFFSETS
	.align		4
        /*0074*/ 	.byte	0x04, 0x46
        /*0076*/ 	.short	(.L_33 - .L_32)


	//   ....[0]....
.L_32:
        /*0078*/ 	.word	0x00001130


	//----- nvinfo : EIATTR_MBARRIER_INSTR_OFFSETS
	.align		4
.L_33:
        /*007c*/ 	.byte	0x04, 0x39
        /*007e*/ 	.short	(.L_35 - .L_34)


	//   ....[0]....
.L_34:
        /*0080*/ 	.word	0x00000230
        /*0084*/ 	.word	0x000000ff
        /*0088*/ 	.word	0x00000000
        /*008c*/ 	.short	0x0100
        /*008e*/ 	.byte	0x08
	.zero		1


	//   ....[1]....
        /*0090*/ 	.word	0x00000240
        /*0094*/ 	.word	0x000000ff
        /*0098*/ 	.word	0x00000020
        /*009c*/ 	.short	0x0100
        /*009e*/ 	.byte	0x08
	.zero		1


	//   ....[2]....
        /*00a0*/ 	.word	0x00000250
        /*00a4*/ 	.word	0x000000ff
        /*00a8*/ 	.word	0x00000008
        /*00ac*/ 	.short	0x0100
        /*00ae*/ 	.byte	0x08
	.zero		1


	//   ....[3]....
        /*00b0*/ 	.word	0x00000260
        /*00b4*/ 	.word	0x000000ff
        /*00b8*/ 	.word	0x00000028
        /*00bc*/ 	.short	0x0100
        /*00be*/ 	.byte	0x08
	.zero		1


	//   ....[4]....
        /*00c0*/ 	.word	0x00000270
        /*00c4*/ 	.word	0x000000ff
        /*00c8*/ 	.word	0x00000010
        /*00cc*/ 	.short	0x0100
        /*00ce*/ 	.byte	0x08
	.zero		1


	//   ....[5]....
        /*00d0*/ 	.word	0x00000280
        /*00d4*/ 	.word	0x000000ff
        /*00d8*/ 	.word	0x00000030
        /*00dc*/ 	.short	0x0100
        /*00de*/ 	.byte	0x08
	.zero		1


	//   ....[6]....
        /*00e0*/ 	.word	0x00000290
        /*00e4*/ 	.word	0x000000ff
        /*00e8*/ 	.word	0x00000018
        /*00ec*/ 	.short	0x0100
        /*00ee*/ 	.byte	0x08
	.zero		1


	//   ....[7]....
        /*00f0*/ 	.word	0x000002a0
        /*00f4*/ 	.word	0x000000ff
        /*00f8*/ 	.word	0x00000038
        /*00fc*/ 	.short	0x0100
        /*00fe*/ 	.byte	0x08
	.zero		1


	//   ....[8]....
        /*0100*/ 	.word	0x00000530
        /*0104*/ 	.word	0x000000ff
        /*0108*/ 	.word	0x00000050
        /*010c*/ 	.short	0x0100
        /*010e*/ 	.byte	0x06
	.zero		1


	//   ....[9]....
        /*0110*/ 	.word	0x00000590
        /*0114*/ 	.word	0x000000ff
        /*0118*/ 	.word	0x00000058
        /*011c*/ 	.short	0x0100
        /*011e*/ 	.byte	0x06
	.zero		1


	//   ....[10]....
        /*0120*/ 	.word	0x000011b0
        /*0124*/ 	.word	0x00000003
        /*0128*/ 	.word	0x00000000
        /*012c*/ 	.short	0x010a
        /*012e*/ 	.byte	0x3f
	.zero		1


	//   ....[11]....
        /*0130*/ 	.word	0x000011f0
        /*0134*/ 	.word	0x00000003
        /*0138*/ 	.word	0x00000000
        /*013c*/ 	.short	0x010a
        /*013e*/ 	.byte	0x3f
	.zero		1


	//   ....[12]....
        /*0140*/ 	.word	0x00001890
        /*0144*/ 	.word	0x000000ff
        /*0148*/ 	.word	0x00000000
        /*014c*/ 	.short	0x010a
        /*014e*/ 	.byte	0x09
	.zero		1


	//   ....[13]....
        /*0150*/ 	.word	0x000018d0
        /*0154*/ 	.word	0x000000ff
        /*0158*/ 	.word	0x00000000
        /*015c*/ 	.short	0x010a
        /*015e*/ 	.byte	0x09
	.zero		1


	//   ....[14]....
        /*0160*/ 	.word	0x00001e30
        /*0164*/ 	.word	0x000000ff
        /*0168*/ 	.word	0x00000000
        /*016c*/ 	.short	0x0101
        /*016e*/ 	.byte	0x08
	.zero		1


	//   ....[15]....
        /*0170*/ 	.word	0x00002010
        /*0174*/ 	.word	0x000000ff
        /*0178*/ 	.word	0x00000000
        /*017c*/ 	.short	0x0101
        /*017e*/ 	.byte	0x04
	.zero		1


	//   ....[16]....
        /*0180*/ 	.word	0x0000a790
        /*0184*/ 	.word	0x0000000c
        /*0188*/ 	.word	0x00000020
        /*018c*/ 	.short	0x010a
        /*018e*/ 	.byte	0x3f
	.zero		1


	//   ....[17]....
        /*0190*/ 	.word	0x0000ab50
        /*0194*/ 	.word	0x00000005
        /*0198*/ 	.word	0x00000058
        /*019c*/ 	.short	0x0101
        /*019e*/ 	.byte	0x3f
	.zero		1


	//   ....[18]....
        /*01a0*/ 	.word	0x0000b250
        /*01a4*/ 	.word	0x00000007
        /*01a8*/ 	.word	0x00000000
        /*01ac*/ 	.short	0x010a
        /*01ae*/ 	.byte	0x3f
	.zero		1


	//   ....[19]....
        /*01b0*/ 	.word	0x0000b2d0
        /*01b4*/ 	.word	0x00000006
        /*01b8*/ 	.word	0x00000000
        /*01bc*/ 	.short	0x010a
        /*01be*/ 	.byte	0x3f
	.zero		1


	//   ....[20]....
        /*01c0*/ 	.word	0x0000b360
        /*01c4*/ 	.word	0x00000007
        /*01c8*/ 	.word	0x00000000
        /*01cc*/ 	.short	0x010a
        /*01ce*/ 	.byte	0x3f
	.zero		1


	//   ....[21]....
        /*01d0*/ 	.word	0x0000b3f0
        /*01d4*/ 	.word	0x00000005
        /*01d8*/ 	.word	0x00000000
        /*01dc*/ 	.short	0x010a
        /*01de*/ 	.byte	0x3f
	.zero		1


	//   ....[22]....
        /*01e0*/ 	.word	0x0000b450
        /*01e4*/ 	.word	0x00000003
        /*01e8*/ 	.word	0x00000000
        /*01ec*/ 	.short	0x010a
        /*01ee*/ 	.byte	0x3f
	.zero		1


	//   ....[23]....
        /*01f0*/ 	.word	0x0000b4b0
        /*01f4*/ 	.word	0x00000004
        /*01f8*/ 	.word	0x00000000
        /*01fc*/ 	.short	0x010a
        /*01fe*/ 	.byte	0x3f
	.zero		1


	//   ....[24]....
        /*0200*/ 	.word	0x0000b580
        /*0204*/ 	.word	0x0000000c
        /*0208*/ 	.word	0x00000020
        /*020c*/ 	.short	0x010a
        /*020e*/ 	.byte	0x3f
	.zero		1


	//   ....[25]....
        /*0210*/ 	.word	0x0000b650
        /*0214*/ 	.word	0x00000007
        /*0218*/ 	.word	0x00000000
        /*021c*/ 	.short	0x010a
        /*021e*/ 	.byte	0x3f
	.zero		1


	//   ....[26]....
        /*0220*/ 	.word	0x0000b6a0
        /*0224*/ 	.word	0x00000006
        /*0228*/ 	.word	0x00000000
        /*022c*/ 	.short	0x010a
        /*022e*/ 	.byte	0x3f
	.zero		1


	//   ....[27]....
        /*0230*/ 	.word	0x0000b6f0
        /*0234*/ 	.word	0x00000007
        /*0238*/ 	.word	0x00000000
        /*023c*/ 	.short	0x010a
        /*023e*/ 	.byte	0x3f
	.zero		1


	//----- nvinfo : EIATTR_NUM_MBARRIERS
	.align		4
.L_35:
        /*0240*/ 	.byte	0x03, 0x38
        /*0242*/ 	.short	0x000a


	//----- nvinfo : EIATTR_EXIT_INSTR_OFFSETS
	.align		4
        /*0244*/ 	.byte	0x04, 0x1c
        /*0246*/ 	.short	(.L_37 - .L_36)


	//   ....[0]....
.L_36:
        /*0248*/ 	.word	0x000005e0


	//   ....[1]....
        /*024c*/ 	.word	0x00000ea0


	//   ....[2]....
        /*0250*/ 	.word	0x00009e00


	//   ....[3]....
        /*0254*/ 	.word	0x0000a430


	//   ....[4]....
        /*0258*/ 	.word	0x0000b440


	//----- nvinfo : EIATTR_MAX_THREADS
	.align		4
.L_37:
        /*025c*/ 	.byte	0x04, 0x05
        /*025e*/ 	.short	(.L_39 - .L_38)
.L_38:
        /*0260*/ 	.word	0x00000180
        /*0264*/ 	.word	0x00000001
        /*0268*/ 	.word	0x00000001


	//----- nvinfo : EIATTR_CRS_STACK_SIZE
	.align		4
.L_39:
        /*026c*/ 	.byte	0x04, 0x1e
        /*026e*/ 	.short	(.L_41 - .L_40)
.L_40:
        /*0270*/ 	.word	0x00000000


	//----- nvinfo : EIATTR_CBANK_PARAM_SIZE
	.align		4
.L_41:
        /*0274*/ 	.byte	0x03, 0x19
        /*0276*/ 	.short	0x0470


	//----- nvinfo : EIATTR_PARAM_CBANK
	.align		4
        /*0278*/ 	.byte	0x04, 0x0a
        /*027a*/ 	.short	(.L_43 - .L_42)
	.align		4
.L_42:
        /*027c*/ 	.word	index@(.nv.constant0._ZN7cutlass13device_kernelINS_4gemm6kernel13GemmUniversalIN4cute5tupleIJiiiiEEENS1_10collective13CollectiveMmaINS1_34MainloopSm90TmaGmmaWarpSpecializedILi4ENS5_IJNS4_1CILi1EEESB_SB_EEENS1_35KernelTmaWarpSpecializedCooperativeEEENS5_IJNSA_ILi384EEENSA_ILi64EEESG_EEENS_6half_tENS5_IJlSB_lEEESI_SJ_NS4_8TiledMMAINS4_8MMA_AtomIJNS4_4SM904GMMA25MMA_64x64x16_F32F16F16_SSILNSN_5MajorE0ELSP_0ELNSN_7ScaleInE1ELSQ_1EEEEEENS4_6LayoutINS5_IJNSA_ILi2EEESB_SB_EEENS5_IJSB_NSA_ILi0EEESW_EEEEENS5_IJNS4_10UnderscoreESZ_SZ_EEEEENS4_13SM90_TMA_LOADENS4_14ComposedLayoutINS4_7SwizzleILi3ELi4ELi3EEENS4_18smem_ptr_flag_bitsILi16EEENST_INS5_IJNSA_ILi8EEESG_EEENS5_IJSG_SB_EEEEEEEvNS4_8identityES12_S1C_vS1D_EENS_8epilogue10collective6detail29Sm90TmaWarpSpecializedAdapterINS1G_15DefaultEpilogueISI_SJ_SJ_NS1F_6thread17LinearCombinationISI_Li1EffLNS1K_9ScaleType4KindE0ELNS_15FloatRoundStyleE2ESI_EENS1_15EpilogueDefaultEEEEEvvEEEEvNT_6ParamsE)
        /*0280*/ 	.short	0x0210
        /*0282*/ 	.short	0x0470


	//----- nvinfo : EIATTR_SW_WAR
	.align		4
.L_43:
        /*0284*/ 	.byte	0x04, 0x36
        /*0286*/ 	.short	(.L_45 - .L_44)
.L_44:
        /*0288*/ 	.word	0x00000008
.L_45:


//--------------------- .nv.callgraph             --------------------------
	.section	.nv.callgraph,"",@"SHT_CUDA_CALLGRAPH"
	.align	4
	.sectionentsize	8
	.align		4
        /*0000*/ 	.word	0x00000000
	.align		4
        /*0004*/ 	.word	0xffffffff
	.align		4
        /*0008*/ 	.word	index@(_ZN7cutlass13device_kernelINS_4gemm6kernel13GemmUniversalIN4cute5tupleIJiiiiEEENS1_10collective13CollectiveMmaINS1_34MainloopSm90TmaGmmaWarpSpecializedILi4ENS5_IJNS4_1CILi1EEESB_SB_EEENS1_35KernelTmaWarpSpecializedCooperativeEEENS5_IJNSA_ILi384EEENSA_ILi64EEESG_EEENS_6half_tENS5_IJlSB_lEEESI_SJ_NS4_8TiledMMAINS4_8MMA_AtomIJNS4_4SM904GMMA25MMA_64x64x16_F32F16F16_SSILNSN_5MajorE0ELSP_0ELNSN_7ScaleInE1ELSQ_1EEEEEENS4_6LayoutINS5_IJNSA_ILi2EEESB_SB_EEENS5_IJSB_NSA_ILi0EEESW_EEEEENS5_IJNS4_10UnderscoreESZ_SZ_EEEEENS4_13SM90_TMA_LOADENS4_14ComposedLayoutINS4_7SwizzleILi3ELi4ELi3EEENS4_18smem_ptr_flag_bitsILi16EEENST_INS5_IJNSA_ILi8EEESG_EEENS5_IJSG_SB_EEEEEEEvNS4_8identityES12_S1C_vS1D_EENS_8epilogue10collective6detail29Sm90TmaWarpSpecializedAdapterINS1G_15DefaultEpilogueISI_SJ_SJ_NS1F_6thread17LinearCombinationISI_Li1EffLNS1K_9ScaleType4KindE0ELNS_15FloatRoundStyleE2ESI_EENS1_15EpilogueDefaultEEEEEvvEEEEvNT_6ParamsE)
	.align		4
        /*000c*/ 	.word	index@(__assertfail)
	.align		4
        /*0010*/ 	.word	0x00000000
	.align		4
        /*0014*/ 	.word	0xfffffffe
	.align		4
        /*0018*/ 	.word	0x00000000
	.align		4
        /*001c*/ 	.word	0xfffffffd
	.align		4
        /*0020*/ 	.word	0x00000000
	.align		4
        /*0024*/ 	.word	0xfffffffc


//--------------------- .nv.constant4             --------------------------
	.section	.nv.constant4,"a",@progbits
	.align	8
	.align		8
.nv.constant4:
        /*0000*/ 	.dword	__assertfail
	.align		8
        /*0008*/ 	.dword	__unnamed_1
	.align		8
        /*0010*/ 	.dword	_ZN40_INTERNAL_ad14cfc3_4_k_cu_b56c5d43_140374cuda3std3__45__cpo5beginE
	.align		8
        /*0018*/ 	.dword	_ZN40_INTERNAL_ad14cfc3_4_k_cu_b56c5d43_140374cuda3std3__45__cpo3endE
	.align		8
        /*0020*/ 	.dword	_ZN40_INTERNAL_ad14cfc3_4_k_cu_b56c5d43_140374cuda3std3__45__cpo6cbeginE
	.align		8
        /*0028*/ 	.dword	_ZN40_INTERNAL_ad14cfc3_4_k_cu_b56c5d43_140374cuda3std3__45__cpo4cendE
	.align		8
        /*0030*/ 	.dword	_ZN40_INTERNAL_ad14cfc3_4_k_cu_b56c5d43_140374cuda3std3__442_GLOBAL__N__ad14cfc3_4_k_cu_b56c5d43_140376ignoreE
	.align		8
        /*0038*/ 	.dword	_ZN40_INTERNAL_ad14cfc3_4_k_cu_b56c5d43_140374cuda3std3__419piecewise_constructE
	.align		8
        /*0040*/ 	.dword	_ZN40_INTERNAL_ad14cfc3_4_k_cu_b56c5d43_140374cuda3std3__48in_placeE
	.align		8
        /*0048*/ 	.dword	_ZN40_INTERNAL_ad14cfc3_4_k_cu_b56c5d43_140374cuda3std6ranges3__45__cpo4swapE
	.align		8
        /*0050*/ 	.dword	_ZN40_INTERNAL_ad14cfc3_4_k_cu_b56c5d43_140374cuda3std6ranges3__45__cpo9iter_moveE
	.align		8
        /*0058*/ 	.dword	_ZN40_INTERNAL_ad14cfc3_4_k_cu_b56c5d43_140374cute7productE
	.align		8
        /*0060*/ 	.dword	_ZN40_INTERNAL_ad14cfc3_4_k_cu_b56c5d43_140374cute1_E
	.align		8
        /*0068*/ 	.dword	$str$22
	.align		8
        /*0070*/ 	.dword	$str$23


//--------------------- .text._ZN7cutlass13device_kernelINS_4gemm6kernel13GemmUniversalIN4cute5tupleIJiiiiEEENS1_10collective13CollectiveMmaINS1_34MainloopSm90TmaGmmaWarpSpecializedILi4ENS5_IJNS4_1CILi1EEESB_SB_EEENS1_35KernelTmaWarpSpecializedCooperativeEEENS5_IJNSA_ILi384EEENSA_ILi64EEESG_EEENS_6half_tENS5_IJlSB_lEEESI_SJ_NS4_8TiledMMAINS4_8MMA_AtomIJNS4_4SM904GMMA25MMA_64x64x16_F32F16F16_SSILNSN_5MajorE0ELSP_0ELNSN_7ScaleInE1ELSQ_1EEEEEENS4_6LayoutINS5_IJNSA_ILi2EEESB_SB_EEENS5_IJSB_NSA_ILi0EEESW_EEEEENS5_IJNS4_10UnderscoreESZ_SZ_EEEEENS4_13SM90_TMA_LOADENS4_14ComposedLayoutINS4_7SwizzleILi3ELi4ELi3EEENS4_18smem_ptr_flag_bitsILi16EEENST_INS5_IJNSA_ILi8EEESG_EEENS5_IJSG_SB_EEEEEEEvNS4_8identityES12_S1C_vS1D_EENS_8epilogue10collective6detail29Sm90TmaWarpSpecializedAdapterINS1G_15DefaultEpilogueISI_SJ_SJ_NS1F_6thread17LinearCombinationISI_Li1EffLNS1K_9ScaleType4KindE0ELNS_15FloatRoundStyleE2ESI_EENS1_15EpilogueDefaultEEEEEvvEEEEvNT_6ParamsE --------------------------
	.section	.text._ZN7cutlass13device_kernelINS_4gemm6kernel13GemmUniversalIN4cute5tupleIJiiiiEEENS1_10collective13CollectiveMmaINS1_34MainloopSm90TmaGmmaWarpSpecializedILi4ENS5_IJNS4_1CILi1EEESB_SB_EEENS1_35KernelTmaWarpSpecializedCooperativeEEENS5_IJNSA_ILi384EEENSA_ILi64EEESG_EEENS_6half_tENS5_IJlSB_lEEESI_SJ_NS4_8TiledMMAINS4_8MMA_AtomIJNS4_4SM904GMMA25MMA_64x64x16_F32F16F16_SSILNSN_5MajorE0ELSP_0ELNSN_7ScaleInE1ELSQ_1EEEEEENS4_6LayoutINS5_IJNSA_ILi2EEESB_SB_EEENS5_IJSB_NSA_ILi0EEESW_EEEEENS5_IJNS4_10UnderscoreESZ_SZ_EEEEENS4_13SM90_TMA_LOADENS4_14ComposedLayoutINS4_7SwizzleILi3ELi4ELi3EEENS4_18smem_ptr_flag_bitsILi16EEENST_INS5_IJNSA_ILi8EEESG_EEENS5_IJSG_SB_EEEEEEEvNS4_8identityES12_S1C_vS1D_EENS_8epilogue10collective6detail29Sm90TmaWarpSpecializedAdapterINS1G_15DefaultEpilogueISI_SJ_SJ_NS1F_6thread17LinearCombinationISI_Li1EffLNS1K_9ScaleType4KindE0ELNS_15FloatRoundStyleE2ESI_EENS1_15EpilogueDefaultEEEEEvvEEEEvNT_6ParamsE,"ax",@progbits
	.align	128
.text._ZN7cutlass13device_kernelINS_4gemm6kernel13GemmUniversalIN4cute5tupleIJiiiiEEENS1_10collective13CollectiveMmaINS1_34MainloopSm90TmaGmmaWarpSpecializedILi4ENS5_IJNS4_1CILi1EEESB_SB_EEENS1_35KernelTmaWarpSpecializedCooperativeEEENS5_IJNSA_ILi384EEENSA_ILi64EEESG_EEENS_6half_tENS5_IJlSB_lEEESI_SJ_NS4_8TiledMMAINS4_8MMA_AtomIJNS4_4SM904GMMA25MMA_64x64x16_F32F16F16_SSILNSN_5MajorE0ELSP_0ELNSN_7ScaleInE1ELSQ_1EEEEEENS4_6LayoutINS5_IJNSA_ILi2EEESB_SB_EEENS5_IJSB_NSA_ILi0EEESW_EEEEENS5_IJNS4_10UnderscoreESZ_SZ_EEEEENS4_13SM90_TMA_LOADENS4_14ComposedLayoutINS4_7SwizzleILi3ELi4ELi3EEENS4_18smem_ptr_flag_bitsILi16EEENST_INS5_IJNSA_ILi8EEESG_EEENS5_IJSG_SB_EEEEEEEvNS4_8identityES12_S1C_vS1D_EENS_8epilogue10collective6detail29Sm90TmaWarpSpecializedAdapterINS1G_15DefaultEpilogueISI_SJ_SJ_NS1F_6thread17LinearCombinationISI_Li1EffLNS1K_9ScaleType4KindE0ELNS_15FloatRoundStyleE2ESI_EENS1_15EpilogueDefaultEEEEEvvEEEEvNT_6ParamsE:
        .type           _ZN7cutlass13device_kernelINS_4gemm6kernel13GemmUniversalIN4cute5tupleIJiiiiEEENS1_10collective13CollectiveMmaINS1_34MainloopSm90TmaGmmaWarpSpecializedILi4ENS5_IJNS4_1CILi1EEESB_SB_EEENS1_35KernelTmaWarpSpecializedCooperativeEEENS5_IJNSA_ILi384EEENSA_ILi64EEESG_EEENS_6half_tENS5_IJlSB_lEEESI_SJ_NS4_8TiledMMAINS4_8MMA_AtomIJNS4_4SM904GMMA25MMA_64x64x16_F32F16F16_SSILNSN_5MajorE0ELSP_0ELNSN_7ScaleInE1ELSQ_1EEEEEENS4_6LayoutINS5_IJNSA_ILi2EEESB_SB_EEENS5_IJSB_NSA_ILi0EEESW_EEEEENS5_IJNS4_10UnderscoreESZ_SZ_EEEEENS4_13SM90_TMA_LOADENS4_14ComposedLayoutINS4_7SwizzleILi3ELi4ELi3EEENS4_18smem_ptr_flag_bitsILi16EEENST_INS5_IJNSA_ILi8EEESG_EEENS5_IJSG_SB_EEEEEEEvNS4_8identityES12_S1C_vS1D_EENS_8epilogue10collective6detail29Sm90TmaWarpSpecializedAdapterINS1G_15DefaultEpilogueISI_SJ_SJ_NS1F_6thread17LinearCombinationISI_Li1EffLNS1K_9ScaleType4KindE0ELNS_15FloatRoundStyleE2ESI_EENS1_15EpilogueDefaultEEEEEvvEEEEvNT_6ParamsE,@function
        .size           _ZN7cutlass13device_kernelINS_4gemm6kernel13GemmUniversalIN4cute5tupleIJiiiiEEENS1_10collective13CollectiveMmaINS1_34MainloopSm90TmaGmmaWarpSpecializedILi4ENS5_IJNS4_1CILi1EEESB_SB_EEENS1_35KernelTmaWarpSpecializedCooperativeEEENS5_IJNSA_ILi384EEENSA_ILi64EEESG_EEENS_6half_tENS5_IJlSB_lEEESI_SJ_NS4_8TiledMMAINS4_8MMA_AtomIJNS4_4SM904GMMA25MMA_64x64x16_F32F16F16_SSILNSN_5MajorE0ELSP_0ELNSN_7ScaleInE1ELSQ_1EEEEEENS4_6LayoutINS5_IJNSA_ILi2EEESB_SB_EEENS5_IJSB_NSA_ILi0EEESW_EEEEENS5_IJNS4_10UnderscoreESZ_SZ_EEEEENS4_13SM90_TMA_LOADENS4_14ComposedLayoutINS4_7SwizzleILi3ELi4ELi3EEENS4_18smem_ptr_flag_bitsILi16EEENST_INS5_IJNSA_ILi8EEESG_EEENS5_IJSG_SB_EEEEEEEvNS4_8identityES12_S1C_vS1D_EENS_8epilogue10collective6detail29Sm90TmaWarpSpecializedAdapterINS1G_15DefaultEpilogueISI_SJ_SJ_NS1F_6thread17LinearCombinationISI_Li1EffLNS1K_9ScaleType4KindE0ELNS_15FloatRoundStyleE2ESI_EENS1_15EpilogueDefaultEEEEEvvEEEEvNT_6ParamsE,(.L_x_226 - _ZN7cutlass13device_kernelINS_4gemm6kernel13GemmUniversalIN4cute5tupleIJiiiiEEENS1_10collective13CollectiveMmaINS1_34MainloopSm90TmaGmmaWarpSpecializedILi4ENS5_IJNS4_1CILi1EEESB_SB_EEENS1_35KernelTmaWarpSpecializedCooperativeEEENS5_IJNSA_ILi384EEENSA_ILi64EEESG_EEENS_6half_tENS5_IJlSB_lEEESI_SJ_NS4_8TiledMMAINS4_8MMA_AtomIJNS4_4SM904GMMA25MMA_64x64x16_F32F16F16_SSILNSN_5MajorE0ELSP_0ELNSN_7ScaleInE1ELSQ_1EEEEEENS4_6LayoutINS5_IJNSA_ILi2EEESB_SB_EEENS5_IJSB_NSA_ILi0EEESW_EEEEENS5_IJNS4_10UnderscoreESZ_SZ_EEEEENS4_13SM90_TMA_LOADENS4_14ComposedLayoutINS4_7SwizzleILi3ELi4ELi3EEENS4_18smem_ptr_flag_bitsILi16EEENST_INS5_IJNSA_ILi8EEESG_EEENS5_IJSG_SB_EEEEEEEvNS4_8identityES12_S1C_vS1D_EENS_8epilogue10collective6detail29Sm90TmaWarpSpecializedAdapterINS1G_15DefaultEpilogueISI_SJ_SJ_NS1F_6thread17LinearCombinationISI_Li1EffLNS1K_9ScaleType4KindE0ELNS_15FloatRoundStyleE2ESI_EENS1_15EpilogueDefaultEEEEEvvEEEEvNT_6ParamsE)
        .other          _ZN7cutlass13device_kernelINS_4gemm6kernel13GemmUniversalIN4cute5tupleIJiiiiEEENS1_10collective13CollectiveMmaINS1_34MainloopSm90TmaGmmaWarpSpecializedILi4ENS5_IJNS4_1CILi1EEESB_SB_EEENS1_35KernelTmaWarpSpecializedCooperativeEEENS5_IJNSA_ILi384EEENSA_ILi64EEESG_EEENS_6half_tENS5_IJlSB_lEEESI_SJ_NS4_8TiledMMAINS4_8MMA_AtomIJNS4_4SM904GMMA25MMA_64x64x16_F32F16F16_SSILNSN_5MajorE0ELSP_0ELNSN_7ScaleInE1ELSQ_1EEEEEENS4_6LayoutINS5_IJNSA_ILi2EEESB_SB_EEENS5_IJSB_NSA_ILi0EEESW_EEEEENS5_IJNS4_10UnderscoreESZ_SZ_EEEEENS4_13SM90_TMA_LOADENS4_14ComposedLayoutINS4_7SwizzleILi3ELi4ELi3EEENS4_18smem_ptr_flag_bitsILi16EEENST_INS5_IJNSA_ILi8EEESG_EEENS5_IJSG_SB_EEEEEEEvNS4_8identityES12_S1C_vS1D_EENS_8epilogue10collective6detail29Sm90TmaWarpSpecializedAdapterINS1G_15DefaultEpilogueISI_SJ_SJ_NS1F_6thread17LinearCombinationISI_Li1EffLNS1K_9ScaleType4KindE0ELNS_15FloatRoundStyleE2ESI_EENS1_15EpilogueDefaultEEEEEvvEEEEvNT_6ParamsE,@"STO_CUDA_ENTRY STV_DEFAULT"
_ZN7cutlass13device_kernelINS_4gemm6kernel13GemmUniversalIN4cute5tupleIJiiiiEEENS1_10collective13CollectiveMmaINS1_34MainloopSm90TmaGmmaWarpSpecializedILi4ENS5_IJNS4_1CILi1EEESB_SB_EEENS1_35KernelTmaWarpSpecializedCooperativeEEENS5_IJNSA_ILi384EEENSA_ILi64EEESG_EEENS_6half_tENS5_IJlSB_lEEESI_SJ_NS4_8TiledMMAINS4_8MMA_AtomIJNS4_4SM904GMMA25MMA_64x64x16_F32F16F16_SSILNSN_5MajorE0ELSP_0ELNSN_7ScaleInE1ELSQ_1EEEEEENS4_6LayoutINS5_IJNSA_ILi2EEESB_SB_EEENS5_IJSB_NSA_ILi0EEESW_EEEEENS5_IJNS4_10UnderscoreESZ_SZ_EEEEENS4_13SM90_TMA_LOADENS4_14ComposedLayoutINS4_7SwizzleILi3ELi4ELi3EEENS4_18smem_ptr_flag_bitsILi16EEENST_INS5_IJNSA_ILi8EEESG_EEENS5_IJSG_SB_EEEEEEEvNS4_8identityES12_S1C_vS1D_EENS_8epilogue10collective6detail29Sm90TmaWarpSpecializedAdapterINS1G_15DefaultEpilogueISI_SJ_SJ_NS1F_6thread17LinearCombinationISI_Li1EffLNS1K_9ScaleType4KindE0ELNS_15FloatRoundStyleE2ESI_EENS1_15EpilogueDefaultEEEEEvvEEEEvNT_6ParamsE:
[----:B------:R-:W0:Y:S01]  /*0000*/  LDC R1, c[0x0][0x28] ;  /* 0x00000a00ff017b82 */ /* 0x000e220000000800 */
[----:B------:R-:W1:Y:S01]  /*0010*/  S2R R18, SR_TID.X ;  /* 0x0000000000127919 */ /* 0x000e620000002100 */
[----:B------:R-:W-:Y:S01]  /*0020*/  ELECT P0, URZ, PT ;  /* 0x00000000003f782f */ /* 0x000fe20003800000 */
[----:B------:R-:W-:Y:S01]  /*0030*/  BSSY B0, `(.L_x_0) ;  /* 0x000000f000007945 */ /* 0x000fe20003800000 */
[--C-:B-1----:R-:W-:Y:S02]  /*0040*/  SHF.R.U32.HI R0, RZ, 0x5, R18.reuse ;  /* 0x00000005ff007819 */ /* 0x102fe40000011612 */
[----:B------:R-:W-:-:S03]  /*0050*/  SHF.R.U32.HI R22, RZ, 0x7, R18 ;  /* 0x00000007ff167819 */ /* 0x000fc60000011612 */
[----:B------:R-:W1:Y:S04]  /*0060*/  SHFL.IDX PT, R5, R0, RZ, 0x1f ;  /* 0x00001fff00057589 */ /* 0x000e6800000e0000 */
[----:B------:R2:W3:Y:S01]  /*0070*/  SHFL.IDX PT, R8, R22, RZ, 0x1f ;  /* 0x00001fff16087589 */ /* 0x0004e200000e0000 */
[----:B-1----:R-:W-:-:S13]  /*0080*/  ISETP.NE.OR P0, PT, R5, RZ, !P0 ;  /* 0x000000ff0500720c */ /* 0x002fda0004705670 */
[----:B0-23--:R-:W-:Y:S05]  /*0090*/  @P0 BRA `(.L_x_1) ;  /* 0x0000000000200947 */ /* 0x00dfea0003800000 */
[----:B------:R-:W-:Y:S02]  /*00a0*/  ULDC.64 UR4, c[0x0][0x198] ;  /* 0x0000660000047ab9 */ /* 0x000fe40000000a00 */
[----:B------:R-:W-:Y:S02]  /*00b0*/  UIADD3 UR6, UP0, UR4, 0xf0, URZ ;  /* 0x000000f004067890 */ /* 0x000fe4000ff1e03f */
[----:B------:R-:W-:Y:S02]  /*00c0*/  UIADD3 UR4, UP1, UR4, 0x1f0, URZ ;  /* 0x000001f004047890 */ /* 0x000fe4000ff3e03f */
[----:B------:R-:W-:Y:S02]  /*00d0*/  UIADD3.X UR7, URZ, UR5, URZ, UP0, !UPT ;  /* 0x000000053f077290 */ /* 0x000fe400087fe43f */
[----:B------:R-:W-:-:S07]  /*00e0*/  UIADD3.X UR5, URZ, UR5, URZ, UP1, !UPT ;  /* 0x000000053f057290 */ /* 0x000fce0008ffe43f */
[----:B------:R0:W-:Y:S02]  /*00f0*/  UTMACCTL.PF [UR6] ;  /* 0x00000000060079b9 */ /* 0x0001e40008040000 */
[----:B------:R0:W-:Y:S02]  /*0100*/  UTMACCTL.PF [UR4] ;  /* 0x00000000040079b9 */ /* 0x0001e40008040000 */
[----:B0-----:R-:W-:Y:S01]  /*0110*/  NOP ;  /* 0x0000000000007918 */ /* 0x001fe20000000000 */
.L_x_1:
[----:B------:R-:W-:Y:S05]  /*0120*/  BSYNC B0 ;  /* 0x0000000000007941 */ /* 0x000fea0003800000 */
.L_x_0:
[----:B------:R-:W0:Y:S02]  /*0130*/  SHFL.IDX PT, R2, R0, RZ, 0x1f ;  /* 0x00001fff00027589 */ /* 0x000e2400000e0000 */
[----:B0-----:R-:W-:-:S13]  /*0140*/  ISETP.NE.AND P0, PT, R2, RZ, PT ;  /* 0x000000ff0200720c */ /* 0x001fda0003f05270 */
[----:B------:R-:W-:Y:S05]  /*0150*/  @P0 BRA `(.L_x_2) ;  /* 0x0000000000580947 */ /* 0x000fea0003800000 */
[----:B------:R-:W0:Y:S01]  /*0160*/  S2UR UR8, SR_CgaCtaId ;  /* 0x00000000000879c3 */ /* 0x000e220000008800 */
[----:B------:R-:W-:Y:S01]  /*0170*/  UMOV UR4, 0x400 ;  /* 0x0000040000047882 */ /* 0x000fe20000000000 */
[----:B------:R-:W-:Y:S01]  /*0180*/  UMOV UR5, 0x1 ;  /* 0x0000000100057882 */ /* 0x000fe20000000000 */
[----:B------:R-:W-:Y:S01]  /*0190*/  UMOV UR6, 0x100 ;  /* 0x0000010000067882 */ /* 0x000fe20000000000 */
[----:B------:R-:W-:Y:S01]  /*01a0*/  ELECT P0, URZ, PT ;  /* 0x00000000003f782f */ /* 0x000fe20003800000 */
[----:B------:R-:W-:-:S04]  /*01b0*/  UIADD3 UR6, -UR6, 0x100000, URZ ;  /* 0x0010000006067890 */ /* 0x000fc8000fffe13f */
[----:B------:R-:W-:Y:S02]  /*01c0*/  USHF.L.U32 UR7, UR6, 0xb, URZ ;  /* 0x0000000b06077899 */ /* 0x000fe4000800063f */
[----:B------:R-:W-:Y:S02]  /*01d0*/  USHF.L.U32 UR6, UR6, 0x1, URZ ;  /* 0x0000000106067899 */ /* 0x000fe4000800063f */
[----:B0-----:R-:W-:Y:S02]  /*01e0*/  ULEA UR8, UR8, UR4, 0x18 ;  /* 0x0000000408087291 */ /* 0x001fe4000f8ec03f */
[----:B------:R-:W-:-:S04]  /*01f0*/  UIADD3 UR4, -UR5, 0x100000, URZ ;  /* 0x0010000005047890 */ /* 0x000fc8000fffe13f */
[----:B------:R-:W-:Y:S02]  /*0200*/  USHF.L.U32 UR5, UR4, 0xb, URZ ;  /* 0x0000000b04057899 */ /* 0x000fe4000800063f */
[----:B------:R-:W-:Y:S01]  /*0210*/  USHF.L.U32 UR4, UR4, 0x1, URZ ;  /* 0x0000000104047899 */ /* 0x000fe2000800063f */
[----:B------:R-:W0:Y:S11]  /*0220*/  FENCE.VIEW.ASYNC.S ;  /* 0x00000000000073c6 */ /* 0x000e360000000000 */
[----:B0-----:R0:W1:Y:S01]  /*0230*/  SYNCS.EXCH.64 URZ, [UR8], UR4 ;  /* 0x00000004083f75b2 */ /* 0x0010620008000100 */
[----:B------:R0:W2:Y:S01]  /*0240*/  SYNCS.EXCH.64 URZ, [UR8+0x20], UR6 ;  /* 0x00002006083f75b2 */ /* 0x0000a20008000100 */
[----:B------:R0:W3:Y:S01]  /*0250*/  SYNCS.EXCH.64 URZ, [UR8+0x8], UR4 ;  /* 0x00000804083f75b2 */ /* 0x0000e20008000100 */
[----:B------:R0:W4:Y:S01]  /*0260*/  SYNCS.EXCH.64 URZ, [UR8+0x28], UR6 ;  /* 0x00002806083f75b2 */ /* 0x0001220008000100 */
[----:B------:R0:W0:Y:S01]  /*0270*/  SYNCS.EXCH.64 URZ, [UR8+0x10], UR4 ;  /* 0x00001004083f75b2 */ /* 0x0000220008000100 */
[----:B------:R0:W0:Y:S01]  /*0280*/  SYNCS.EXCH.64 URZ, [UR8+0x30], UR6 ;  /* 0x00003006083f75b2 */ /* 0x0000220008000100 */
[----:B------:R0:W0:Y:S01]  /*0290*/  SYNCS.EXCH.64 URZ, [UR8+0x18], UR4 ;  /* 0x00001804083f75b2 */ /* 0x0000220008000100 */
[----:B------:R0:W0:Y:S01]  /*02a0*/  SYNCS.EXCH.64 URZ, [UR8+0x38], UR6 ;  /* 0x00003806083f75b2 */ /* 0x0000220008000100 */
[----:B------:R-:W-:Y:S01]  /*02b0*/  NOP ;  /* 0x0000000000007918 */ /* 0x000fe20000000000 */
.L_x_2:
[----:B------:R-:W5:Y:S01]  /*02c0*/  SHFL.IDX PT, R0, R0, RZ, 0x1f ;  /* 0x00001fff00007589 */ /* 0x000f6200000e0000 */
[----:B------:R-:W-:Y:S01]  /*02d0*/  ELECT P0, URZ, PT ;  /* 0x00000000003f782f */ /* 0x000fe20003800000 */
[----:B------:R-:W1:Y:S01]  /*02e0*/  LDC R2, c[0x0][0x65c] ;  /* 0x00019700ff027b82 */ /* 0x000e620000000800 */
[----:B------:R-:W-:Y:S01]  /*02f0*/  SHF.R.S32.HI R6, RZ, 0x1f, R5 ;  /* 0x0000001fff067819 */ /* 0x000fe20000011405 */
[----:B------:R-:W2:Y:S01]  /*0300*/  S2R R3, SR_CTAID.Y ;  /* 0x0000000000037919 */ /* 0x000ea20000002600 */
[----:B0-----:R-:W-:Y:S01]  /*0310*/  UMOV UR4, 0x20 ;  /* 0x0000002000047882 */ /* 0x001fe20000000000 */
[----:B------:R-:W-:Y:S01]  /*0320*/  ISETP.NE.AND P2, PT, R8, RZ, PT ;  /* 0x000000ff0800720c */ /* 0x000fe20003f45270 */
[----:B------:R-:W-:Y:S01]  /*0330*/  NOP ;  /* 0x0000000000007918 */ /* 0x000fe20000000000 */
[----:B------:R-:W0:Y:S01]  /*0340*/  S2R R4, SR_CTAID.X ;  /* 0x0000000000047919 */ /* 0x000e220000002500 */
[----:B------:R-:W-:Y:S01]  /*0350*/  LEA.HI R6, R6, R5, RZ, 0x2 ;  /* 0x0000000506067211 */ /* 0x000fe200078f10ff */
[----:B------:R-:W-:Y:S01]  /*0360*/  NOP ;  /* 0x0000000000007918 */ /* 0x000fe20000000000 */
[----:B-----5:R-:W-:-:S02]  /*0370*/  ISETP.NE.OR P0, PT, R0, RZ, !P0 ;  /* 0x000000ff0000720c */ /* 0x020fc40004705670 */
[----:B-1----:R-:W-:-:S04]  /*0380*/  ISETP.NE.AND P3, PT, R2, 0x1, PT ;  /* 0x000000010200780c */ /* 0x002fc80003f65270 */
[----:B------:R-:W-:Y:S02]  /*0390*/  P2R R0, PR, RZ, 0x8 ;  /* 0x00000008ff007803 */ /* 0x000fe40000000000 */
[----:B------:R-:W-:-:S05]  /*03a0*/  LOP3.LUT R0, R6, 0xfffffffc, RZ, 0xc0, !PT ;  /* 0xfffffffc06007812 */ /* 0x000fca00078ec0ff */
[----:B------:R-:W-:Y:S01]  /*03b0*/  VOTEU.ALL UP0, P0 ;  /* 0x00000000003f7886 */ /* 0x000fe20000000000 */
[----:B------:R-:W-:Y:S01]  /*03c0*/  IMAD.IADD R0, R5, 0x1, -R0 ;  /* 0x0000000105007824 */ /* 0x000fe200078e0a00 */
[----:B------:R-:W0:Y:S01]  /*03d0*/  @P3 LDC R17, c[0x0][0x10] ;  /* 0x00000400ff113b82 */ /* 0x000e220000000800 */
[----:B------:R-:W-:Y:S01]  /*03e0*/  VOTEU.ALL UP1, P0 ;  /* 0x00000000003f7886 */ /* 0x000fe20000020000 */
[----:B--2---:R-:W-:Y:S01]  /*03f0*/  @P3 IMAD.MOV.U32 R6, RZ, RZ, R3 ;  /* 0x000000ffff063224 */ /* 0x004fe200078e0003 */
[----:B------:R-:W-:Y:S01]  /*0400*/  @!UP0 UMOV UR6, 0x400 ;  /* 0x0000040000068882 */ /* 0x000fe20000000000 */
[----:B------:R-:W-:-:S04]  /*0410*/  @!UP0 UIADD3 UR4, -UR4, 0x100000, URZ ;  /* 0x0010000004048890 */ /* 0x000fc8000fffe13f */
[----:B------:R-:W-:Y:S02]  /*0420*/  @!UP0 USHF.L.U32 UR5, UR4, 0xb, URZ ;  /* 0x0000000b04058899 */ /* 0x000fe4000800063f */
[----:B------:R-:W-:Y:S01]  /*0430*/  @!UP0 USHF.L.U32 UR4, UR4, 0x1, URZ ;  /* 0x0000000104048899 */ /* 0x000fe2000800063f */
[----:B------:R-:W-:Y:S02]  /*0440*/  @P3 IMAD.MOV.U32 R7, RZ, RZ, RZ ;  /* 0x000000ffff073224 */ /* 0x000fe400078e00ff */
[----:B------:R-:W-:Y:S01]  /*0450*/  IMAD.MOV.U32 R5, RZ, RZ, RZ ;  /* 0x000000ffff057224 */ /* 0x000fe200078e00ff */
[----:B------:R-:W1:Y:S01]  /*0460*/  @!UP0 S2UR UR7, SR_CgaCtaId ;  /* 0x00000000000789c3 */ /* 0x000e620000008800 */
[----:B------:R-:W-:-:S07]  /*0470*/  @P3 IMAD.MOV.U32 R11, RZ, RZ, RZ ;  /* 0x000000ffff0b3224 */ /* 0x000fce00078e00ff */
[----:B------:R-:W2:Y:S01]  /*0480*/  @!P3 LDC R9, c[0x0][0xc] ;  /* 0x00000300ff09bb82 */ /* 0x000ea20000000800 */
[----:B0-----:R-:W-:-:S04]  /*0490*/  @P3 IMAD.WIDE.U32 R16, R4, R17, R6 ;  /* 0x0000001104103225 */ /* 0x001fc800078e0006 */
[----:B------:R-:W-:Y:S01]  /*04a0*/  @P3 IMAD.IADD R17, R17, 0x1, R11 ;  /* 0x0000000111113824 */ /* 0x000fe200078e020b */
[----:B-1----:R-:W-:Y:S01]  /*04b0*/  @!UP0 ULEA UR6, UR7, UR6, 0x18 ;  /* 0x0000000607068291 */ /* 0x002fe2000f8ec03f */
[----:B------:R-:W-:Y:S01]  /*04c0*/  VOTEU.ALL UP0, P0 ;  /* 0x00000000003f7886 */ /* 0x000fe20000000000 */
[----:B------:R-:W-:-:S04]  /*04d0*/  ISETP.NE.AND P0, PT, R0, 0x3, PT ;  /* 0x000000030000780c */ /* 0x000fc80003f05270 */
[----:B------:R-:W-:Y:S01]  /*04e0*/  ISETP.EQ.OR P0, PT, R0, RZ, !P0 ;  /* 0x000000ff0000720c */ /* 0x000fe20004702670 */
[----:B--2---:R-:W-:-:S03]  /*04f0*/  @!P3 IMAD.WIDE.U32 R6, R9, R3, R4 ;  /* 0x000000030906b225 */ /* 0x004fc600078e0004 */
[C---:B------:R-:W-:Y:S01]  /*0500*/  ISETP.EQ.AND P0, PT, R8.reuse, RZ, P0 ;  /* 0x000000ff0800720c */ /* 0x040fe20000702270 */
[----:B------:R-:W-:Y:S01]  /*0510*/  VIADD R8, R8, 0xffffffff ;  /* 0xffffffff08087836 */ /* 0x000fe20000000000 */
[----:B------:R-:W0:Y:S02]  /*0520*/  FENCE.VIEW.ASYNC.S ;  /* 0x00000000000073c6 */ /* 0x000e240000000000 */
[----:B0-----:R0:W3:Y:S01]  /*0530*/  @!UP0 SYNCS.EXCH.64 URZ, [UR6+0x50], UR4 ;  /* 0x00005004063f85b2 */ /* 0x0010e20008000100 */
[----:B------:R-:W-:Y:S01]  /*0540*/  @!P3 IMAD.MOV.U32 R16, RZ, RZ, R6 ;  /* 0x000000ffff10b224 */ /* 0x000fe200078e0006 */
[----:B------:R-:W-:Y:S01]  /*0550*/  SEL R19, RZ, 0x1, !P0 ;  /* 0x00000001ff137807 */ /* 0x000fe20004000000 */
[----:B------:R-:W-:Y:S01]  /*0560*/  @!P3 IMAD.MOV.U32 R17, RZ, RZ, R7 ;  /* 0x000000ffff11b224 */ /* 0x000fe200078e0007 */
[----:B------:R-:W-:-:S04]  /*0570*/  ISETP.GE.U32.AND P1, PT, R8, 0x2, PT ;  /* 0x000000020800780c */ /* 0x000fc80003f26070 */
[----:B------:R-:W-:Y:S01]  /*0580*/  SEL R19, R19, 0x2, P1 ;  /* 0x0000000213137807 */ /* 0x000fe20000800000 */
[----:B------:R0:W3:Y:S01]  /*0590*/  @!UP1 SYNCS.EXCH.64 URZ, [UR6+0x58], UR4 ;  /* 0x00005804063f95b2 */ /* 0x0000e20008000100 */
[----:B------:R-:W-:Y:S01]  /*05a0*/  NOP ;  /* 0x0000000000007918 */ /* 0x000fe20000000000 */
[----:B---34-:R-:W-:Y:S06]  /*05b0*/  BAR.SYNC.DEFER_BLOCKING 0x0 ;  /* 0x0000000000007b1d */ /* 0x018fec0000010000 */
[----:B------:R-:W-:Y:S05]  /*05c0*/  @!P2 BRA `(.L_x_3) ;  /* 0x000000980010a947 */ /* 0x000fea0003800000 */
[----:B------:R-:W-:-:S13]  /*05d0*/  ISETP.GT.U32.AND P0, PT, R8, 0x1, PT ;  /* 0x000000010800780c */ /* 0x000fda0003f04070 */
[----:B0-----:R-:W-:Y:S05]  /*05e0*/  @P0 EXIT ;  /* 0x000000000000094d */ /* 0x001fea0003800000 */
[----:B------:R-:W-:Y:S01]  /*05f0*/  ULDC.64 UR4, c[0x0][0x650] ;  /* 0x0001940000047ab9 */ /* 0x000fe20000000a00 */
[----:B------:R-:W-:Y:S01]  /*0600*/  PRMT R0, RZ, 0x7610, R0 ;  /* 0x00007610ff007816 */ /* 0x000fe20000000000 */
[----:B------:R-:W-:Y:S01]  /*0610*/  IMAD.MOV.U32 R122, RZ, RZ, -0x1 ;  /* 0xffffffffff7a7424 */ /* 0x000fe200078e00ff */
[----:B------:R-:W-:Y:S01]  /*0620*/  ISETP.GE.U32.AND P0, PT, R16, UR4, PT ;  /* 0x0000000410007c0c */ /* 0x000fe2000bf06070 */
[----:B------:R-:W-:Y:S02]  /*0630*/  IMAD.MOV.U32 R123, RZ, RZ, -0x1 ;  /* 0xffffffffff7b7424 */ /* 0x000fe400078e00ff */
[----:B------:R-:W-:Y:S01]  /*0640*/  IMAD.MOV.U32 R23, RZ, RZ, -0x1 ;  /* 0xffffffffff177424 */ /* 0x000fe200078e00ff */
[----:B------:R-:W-:-:S13]  /*0650*/  ISETP.GE.U32.AND.EX P0, PT, R17, UR5, PT, P0 ;  /* 0x0000000511007c0c */ /* 0x000fda000bf06100 */
[----:B------:R-:W-:Y:S05]  /*0660*/  @P0 BRA `(.L_x_4) ;  /* 0x0000000400540947 */ /* 0x000fea0003800000 */
[----:B------:R-:W0:Y:S01]  /*0670*/  LDC.64 R14, c[0x0][0x628] ;  /* 0x00018a00ff0e7b82 */ /* 0x000e220000000a00 */
[----:B------:R-:W-:Y:S02]  /*0680*/  IMAD.MOV.U32 R6, RZ, RZ, R16 ;  /* 0x000000ffff067224 */ /* 0x000fe400078e0010 */
[----:B------:R-:W-:-:S05]  /*0690*/  IMAD.MOV.U32 R7, RZ, RZ, R17 ;  /* 0x000000ffff077224 */ /* 0x000fca00078e0011 */
[----:B------:R-:W1:Y:S08]  /*06a0*/  LDC R0, c[0x0][0x630] ;  /* 0x00018c00ff007b82 */ /* 0x000e700000000800 */
[----:B------:R-:W2:Y:S01]  /*06b0*/  LDC.64 R20, c[0x0][0x620] ;  /* 0x00018800ff147b82 */ /* 0x000ea20000000a00 */
[----:B0-----:R-:W-:-:S04]  /*06c0*/  ISETP.NE.U32.AND P0, PT, R14, RZ, PT ;  /* 0x000000ff0e00720c */ /* 0x001fc80003f05070 */
[----:B------:R-:W-:-:S13]  /*06d0*/  ISETP.NE.AND.EX P0, PT, R15, RZ, PT, P0 ;  /* 0x000000ff0f00720c */ /* 0x000fda0003f05300 */
[----:B-12---:R-:W-:Y:S05]  /*06e0*/  @!P0 BRA `(.L_x_5) ;  /* 0x0000000000288947 */ /* 0x006fea0003800000 */
[----:B------:R-:W0:Y:S02]  /*06f0*/  LDC R11, c[0x0][0x634] ;  /* 0x00018d00ff0b7b82 */ /* 0x000e240000000800 */
[----:B0-----:R-:W-:-:S05]  /*0700*/  IADD3 R11, P0, R16, R11, RZ ;  /* 0x0000000b100b7210 */ /* 0x001fca0007f1e0ff */
[----:B------:R-:W-:-:S04]  /*0710*/  IMAD.X R13, RZ, RZ, R17, P0 ;  /* 0x000000ffff0d7224 */ /* 0x000fc800000e0611 */
[----:B------:R-:W-:-:S04]  /*0720*/  IMAD.WIDE.U32 R6, R13, R14, RZ ;  /* 0x0000000e0d067225 */ /* 0x000fc800078e00ff */
[----:B------:R-:W-:-:S04]  /*0730*/  IMAD.WIDE.U32 R8, P0, R11, R15, R6 ;  /* 0x0000000f0b087225 */ /* 0x000fc80007800006 */
[----:B------:R-:W-:-:S04]  /*0740*/  IMAD.WIDE.U32 R6, R11, R14, RZ ;  /* 0x0000000e0b067225 */ /* 0x000fc800078e00ff */
[----:B------:R-:W-:Y:S01]  /*0750*/  IMAD.X R11, RZ, RZ, RZ, P0 ;  /* 0x000000ffff0b7224 */ /* 0x000fe200000e06ff */
[----:B------:R-:W-:Y:S01]  /*0760*/  IADD3 RZ, P0, R7, R8, RZ ;  /* 0x0000000807ff7210 */ /* 0x000fe20007f1e0ff */
[----:B------:R-:W-:-:S04]  /*0770*/  IMAD.MOV.U32 R10, RZ, RZ, R9 ;  /* 0x000000ffff0a7224 */ /* 0x000fc800078e0009 */
[----:B------:R-:W-:-:S08]  /*0780*/  IMAD.WIDE.U32.X R6, R13, R15, R10, P0 ;  /* 0x0000000f0d067225 */ /* 0x000fd000000e040a */
.L_x_5:
[-CC-:B------:R-:W-:Y:S01]  /*0790*/  SHF.R.U64 R23, R6, R0.reuse, R7.reuse ;  /* 0x0000000006177219 */ /* 0x180fe20000001207 */
[----:B------:R-:W0:Y:S01]  /*07a0*/  LDC R10, c[0x0][0x618] ;  /* 0x00018600ff0a7b82 */ /* 0x000e220000000800 */
[----:B------:R-:W-:Y:S01]  /*07b0*/  SHF.R.U32.HI R5, RZ, R0, R7 ;  /* 0x00000000ff057219 */ /* 0x000fe20000011607 */
[----:B------:R-:W-:Y:S01]  /*07c0*/  ULDC UR4, c[0x0][0x150] ;  /* 0x0000540000047ab9 */ /* 0x000fe20000000800 */
[----:B------:R-:W-:Y:S02]  /*07d0*/  IADD3 R9, P0, RZ, -R23, RZ ;  /* 0x80000017ff097210 */ /* 0x000fe40007f1e0ff */
[----:B------:R-:W-:-:S03]  /*07e0*/  I2FP.F32.U32 R0, R4 ;  /* 0x0000000400007245 */ /* 0x000fc60000201000 */
[----:B------:R-:W1:Y:S01]  /*07f0*/  LDC.64 R28, c[0x0][0x640] ;  /* 0x00019000ff1c7b82 */ /* 0x000e620000000a00 */
[----:B------:R-:W-:Y:S02]  /*0800*/  IMAD.X R11, RZ, RZ, ~R5, P0 ;  /* 0x000000ffff0b7224 */ /* 0x000fe400000e0e05 */
[----:B------:R-:W-:Y:S01]  /*0810*/  FMUL R0, R0, UR4 ;  /* 0x0000000400007c20 */ /* 0x000fe20008400000 */
[----:B------:R-:W-:Y:S01]  /*0820*/  IMAD.WIDE.U32 R6, R9, R20, R16 ;  /* 0x0000001409067225 */ /* 0x000fe200078e0010 */
[----:B------:R-:W-:-:S03]  /*0830*/  ULDC UR4, c[0x0][0x154] ;  /* 0x0000550000047ab9 */ /* 0x000fc60000000800 */
[----:B------:R-:W-:Y:S01]  /*0840*/  IMAD R8, R11, R20, RZ ;  /* 0x000000140b087224 */ /* 0x000fe200078e02ff */
[----:B------:R-:W2:Y:S01]  /*0850*/  LDC R5, c[0x0][0x144] ;  /* 0x00005100ff057b82 */ /* 0x000ea20000000800 */
[----:B------:R-:W3:Y:S02]  /*0860*/  F2I.U32.TRUNC.NTZ R0, R0 ;  /* 0x0000000000007305 */ /* 0x000ee4000020f000 */
[----:B------:R-:W-:-:S04]  /*0870*/  IMAD R9, R9, R21, R8 ;  /* 0x0000001509097224 */ /* 0x000fc800078e0208 */
[----:B------:R-:W-:Y:S01]  /*0880*/  IMAD.IADD R7, R7, 0x1, R9 ;  /* 0x0000000107077824 */ /* 0x000fe200078e0209 */
[----:B------:R-:W4:Y:S01]  /*0890*/  LDC R12, c[0x0][0x608] ;  /* 0x00018200ff0c7b82 */ /* 0x000f220000000800 */
[----:B------:R-:W-:-:S03]  /*08a0*/  IMAD.MOV.U32 R9, RZ, RZ, -0x1 ;  /* 0xffffffffff097424 */ /* 0x000fc600078e00ff */
[-CC-:B0-----:R-:W-:Y:S02]  /*08b0*/  SHF.R.U64 R20, R6, R10.reuse, R7.reuse ;  /* 0x0000000a06147219 */ /* 0x181fe40000001207 */
[----:B------:R-:W-:Y:S02]  /*08c0*/  I2FP.F32.U32 R6, R3 ;  /* 0x0000000300067245 */ /* 0x000fe40000201000 */
[----:B------:R-:W0:Y:S01]  /*08d0*/  LDC R26, c[0x0][0x658] ;  /* 0x00019600ff1a7b82 */ /* 0x000e220000000800 */
[----:B-1----:R-:W-:Y:S01]  /*08e0*/  ISETP.NE.U32.AND P0, PT, R28, RZ, PT ;  /* 0x000000ff1c00720c */ /* 0x002fe20003f05070 */
[----:B---3--:R-:W-:Y:S01]  /*08f0*/  IMAD.MOV R8, RZ, RZ, -R0 ;  /* 0x000000ffff087224 */ /* 0x008fe200078e0a00 */
[----:B------:R-:W-:Y:S01]  /*0900*/  SHF.R.U32.HI R7, RZ, R10, R7 ;  /* 0x0000000aff077219 */ /* 0x000fe20000011607 */
[----:B------:R-:W-:Y:S01]  /*0910*/  FMUL R6, R6, UR4 ;  /* 0x0000000406067c20 */ /* 0x000fe20008400000 */
[----:B------:R-:W-:-:S03]  /*0920*/  ISETP.NE.AND.EX P0, PT, R29, RZ, PT, P0 ;  /* 0x000000ff1d00720c */ /* 0x000fc60003f05300 */
[----:B------:R-:W1:Y:S01]  /*0930*/  LDC R14, c[0x0][0x148] ;  /* 0x00005200ff0e7b82 */ /* 0x000e620000000800 */
[----:B--2---:R-:W-:-:S07]  /*0940*/  IMAD R0, R5, R8, R4 ;  /* 0x0000000805007224 */ /* 0x004fce00078e0204 */
[----:B------:R-:W2:Y:S01]  /*0950*/  LDC R24, c[0x0][0x600] ;  /* 0x00018000ff187b82 */ /* 0x000ea20000000800 */
[-CC-:B----4-:R-:W-:Y:S02]  /*0960*/  SHF.R.U64 R30, R20, R12.reuse, R7.reuse ;  /* 0x0000000c141e7219 */ /* 0x190fe40000001207 */
[----:B------:R-:W-:Y:S01]  /*0970*/  SHF.R.U32.HI R5, RZ, R12, R7 ;  /* 0x0000000cff057219 */ /* 0x000fe20000011607 */
[----:B------:R-:W-:Y:S01]  /*0980*/  IMAD.MOV.U32 R7, RZ, RZ, 0x1 ;  /* 0x00000001ff077424 */ /* 0x000fe200078e00ff */
[----:B------:R3:W4:Y:S03]  /*0990*/  F2I.U32.TRUNC.NTZ R12, R6 ;  /* 0x00000006000c7305 */ /* 0x000726000020f000 */
[----:B------:R-:W1:Y:S01]  /*09a0*/  LDC R15, c[0x0][0x648] ;  /* 0x00019200ff0f7b82 */ /* 0x000e620000000800 */
[-C--:B0-----:R-:W-:Y:S02]  /*09b0*/  SHF.L.U32 R4, R9, R26.reuse, RZ ;  /* 0x0000001a09047219 */ /* 0x081fe400000006ff */
[----:B------:R-:W-:-:S02]  /*09c0*/  SHF.R.U64 R32, R30, R26, R5 ;  /* 0x0000001a1e207219 */ /* 0x000fc40000001205 */
[----:B------:R-:W-:Y:S02]  /*09d0*/  LOP3.LUT R11, RZ, R4, RZ, 0x33, !PT ;  /* 0x00000004ff0b7212 */ /* 0x000fe400078e33ff */
[-C--:B------:R-:W-:Y:S01]  /*09e0*/  SHF.R.U32.HI R5, RZ, R26.reuse, R5 ;  /* 0x0000001aff057219 */ /* 0x080fe20000011605 */
[----:B------:R-:W0:Y:S01]  /*09f0*/  LDC R21, c[0x0][0x638] ;  /* 0x00018e00ff157b82 */ /* 0x000e220000000800 */
[----:B------:R-:W-:Y:S01]  /*0a00*/  SHF.L.U32 R10, R7, R26, RZ ;  /* 0x0000001a070a7219 */ /* 0x000fe200000006ff */
[----:B------:R-:W-:-:S06]  /*0a10*/  IMAD.MOV.U32 R4, RZ, RZ, R32 ;  /* 0x000000ffff047224 */ /* 0x000fcc00078e0020 */
[----:B------:R-:W0:Y:S01]  /*0a20*/  LDC R122, c[0x0][0x610] ;  /* 0x00018400ff7a7b82 */ /* 0x000e220000000800 */
[----:B---34-:R-:W-:Y:S05]  /*0a30*/  @!P0 BRA `(.L_x_6) ;  /* 0x0000000000288947 */ /* 0x018fea0003800000 */
[----:B------:R-:W3:Y:S02]  /*0a40*/  LDC R9, c[0x0][0x64c] ;  /* 0x00019300ff097b82 */ /* 0x000ee40000000800 */
[----:B---3--:R-:W-:-:S05]  /*0a50*/  IADD3 R9, P0, R32, R9, RZ ;  /* 0x0000000920097210 */ /* 0x008fca0007f1e0ff */
        /* <DEDUP_REMOVED lines=8> */
.L_x_6:
[----:B-1----:R-:W-:Y:S01]  /*0ae0*/  SHF.R.U64 R4, R4, R15, R5 ;  /* 0x0000000f04047219 */ /* 0x002fe20000001205 */
[----:B--2---:R-:W-:Y:S01]  /*0af0*/  VIADD R5, R24, 0xffffffff ;  /* 0xffffffff18057836 */ /* 0x004fe20000000000 */
[----:B------:R-:W-:Y:S01]  /*0b00*/  LOP3.LUT R11, R30, R11, RZ, 0xc0, !PT ;  /* 0x0000000b1e0b7212 */ /* 0x000fe200078ec0ff */
[----:B------:R-:W-:Y:S02]  /*0b10*/  IMAD.MOV R12, RZ, RZ, -R12 ;  /* 0x000000ffff0c7224 */ /* 0x000fe400078e0a0c */
[----:B------:R-:W-:Y:S01]  /*0b20*/  IMAD.MOV R6, RZ, RZ, -R4 ;  /* 0x000000ffff067224 */ /* 0x000fe200078e0a04 */
[----:B------:R-:W-:Y:S01]  /*0b30*/  LOP3.LUT R5, R20, R5, RZ, 0xc0, !PT ;  /* 0x0000000514057212 */ /* 0x000fe200078ec0ff */
[----:B------:R-:W-:Y:S02]  /*0b40*/  @P3 IMAD R0, R14, R12, R3 ;  /* 0x0000000c0e003224 */ /* 0x000fe400078e0203 */
[----:B------:R-:W-:Y:S02]  /*0b50*/  IMAD R11, R10, R4, R11 ;  /* 0x000000040a0b7224 */ /* 0x000fe400078e020b */
[----:B0-----:R-:W-:-:S02]  /*0b60*/  IMAD R3, R6, R21, R32 ;  /* 0x0000001506037224 */ /* 0x001fc400078e0220 */
[----:B------:R-:W-:Y:S02]  /*0b70*/  IMAD R122, R11, R122, R0 ;  /* 0x0000007a0b7a7224 */ /* 0x000fe400078e0200 */
[----:B------:R-:W-:Y:S02]  /*0b80*/  IMAD R3, R3, R24, R5 ;  /* 0x0000001803037224 */ /* 0x000fe400078e0205 */
[----:B------:R-:W-:-:S03]  /*0b90*/  IMAD.MOV.U32 R0, RZ, RZ, 0x1 ;  /* 0x00000001ff007424 */ /* 0x000fc600078e00ff */
[----:B------:R-:W-:Y:S02]  /*0ba0*/  SEL R123, R3, R122, !P3 ;  /* 0x0000007a037b7207 */ /* 0x000fe40005800000 */
[----:B------:R-:W-:-:S07]  /*0bb0*/  SEL R122, R122, R3, !P3 ;  /* 0x000000037a7a7207 */ /* 0x000fce0005800000 */
.L_x_4:
[----:B------:R-:W-:-:S08]  /*0bc0*/  NOP ;  /* 0x0000000000007918 */ /* 0x000fd00000000000 */
[----:B------:R-:W0:Y:S02]  /*0bd0*/  USETMAXREG.TRY_ALLOC.CTAPOOL UP0, 0xe8 ;  /* 0x000000e8000079c8 */ /* 0x000e240008000600 */
[----:B0-----:R-:W-:-:S13]  /*0be0*/  PLOP3.LUT P0, PT, PT, PT, UP0, 0x80, 0x0 ;  /* 0x000000000000781c */ /* 0x001fda0003f0f008 */
[----:B------:R-:W-:Y:S05]  /*0bf0*/  @!P0 BRA `(.L_x_4) ;  /* 0xfffffffc00f08947 */ /* 0x000fea000383ffff */
[----:B------:R-:W-:Y:S01]  /*0c00*/  ULDC.64 UR4, c[0x0][0x598] ;  /* 0x0001660000047ab9 */ /* 0x000fe20000000a00 */
[----:B------:R-:W-:Y:S01]  /*0c10*/  ULDC.64 UR36, c[0x0][0x208] ;  /* 0x0000820000247ab9 */ /* 0x000fe20000000a00 */
[----:B------:R-:W-:-:S04]  /*0c20*/  ISETP.NE.U32.AND P0, PT, RZ, UR4, PT ;  /* 0x00000004ff007c0c */ /* 0x000fc8000bf05070 */
[----:B------:R-:W-:-:S13]  /*0c30*/  ISETP.NE.AND.EX P0, PT, RZ, UR5, PT, P0 ;  /* 0x00000005ff007c0c */ /* 0x000fda000bf05300 */
[----:B------:R-:W-:Y:S05]  /*0c40*/  @!P0 BRA `(.L_x_7) ;  /* 0x00000000001c8947 */ /* 0x000fea0003800000 */
[----:B------:R-:W0:Y:S02]  /*0c50*/  LDC.64 R4, c[0x0][0x598] ;  /* 0x00016600ff047b82 */ /* 0x000e240000000a00 */
[----:B0-----:R-:W2:Y:S02]  /*0c60*/  LDG.E.64 R4, desc[UR36][R4.64] ;  /* 0x0000002404047981 */ /* 0x001ea4000c1e1b00 */
[----:B--2---:R-:W-:-:S04]  /*0c70*/  ISETP.NE.U32.AND P0, PT, R4, RZ, PT ;  /* 0x000000ff0400720c */ /* 0x004fc80003f05070 */
[----:B------:R-:W-:-:S13]  /*0c80*/  ISETP.NE.AND.EX P0, PT, R5, RZ, PT, P0 ;  /* 0x000000ff0500720c */ /* 0x000fda0003f05300 */
[----:B------:R-:W-:Y:S05]  /*0c90*/  @!P0 BRA `(.L_x_7) ;  /* 0x0000000000088947 */ /* 0x000fea0003800000 */
[----:B------:R0:W5:Y:S01]  /*0ca0*/  LD.E R120, desc[UR36][R4.64] ;  /* 0x0000002404787980 */ /* 0x000162000c101900 */
[----:B------:R-:W-:Y:S05]  /*0cb0*/  BRA `(.L_x_8) ;  /* 0x0000000000247947 */ /* 0x000fea0003800000 */
.L_x_7:
[----:B------:R-:W-:Y:S02]  /*0cc0*/  ULDC.64 UR4, c[0x0][0x588] ;  /* 0x0001620000047ab9 */ /* 0x000fe40000000a00 */
[----:B------:R-:W-:-:S04]  /*0cd0*/  ISETP.NE.U32.AND P0, PT, RZ, UR4, PT ;  /* 0x00000004ff007c0c */ /* 0x000fc8000bf05070 */
[----:B------:R-:W-:-:S13]  /*0ce0*/  ISETP.NE.AND.EX P0, PT, RZ, UR5, PT, P0 ;  /* 0x00000005ff007c0c */ /* 0x000fda000bf05300 */
[----:B------:R-:W-:Y:S05]  /*0cf0*/  @!P0 BRA `(.L_x_9) ;  /* 0x00000000000c8947 */ /* 0x000fea0003800000 */
[----:B------:R-:W0:Y:S02]  /*0d00*/  LDC.64 R120, c[0x0][0x588] ;  /* 0x00016200ff787b82 */ /* 0x000e240000000a00 */
[----:B0-----:R1:W5:Y:S01]  /*0d10*/  LDG.E R120, desc[UR36][R120.64] ;  /* 0x0000002478787981 */ /* 0x001362000c1e1900 */
[----:B------:R-:W-:Y:S05]  /*0d20*/  BRA `(.L_x_8) ;  /* 0x0000000000087947 */ /* 0x000fea0003800000 */
.L_x_9:
[----:B------:R-:W-:Y:S02]  /*0d30*/  ULDC UR4, c[0x0][0x580] ;  /* 0x0001600000047ab9 */ /* 0x000fe40000000800 */
[----:B------:R-:W-:-:S07]  /*0d40*/  IMAD.U32 R120, RZ, RZ, UR4 ;  /* 0x00000004ff787e24 */ /* 0x000fce000f8e00ff */
.L_x_8:
[----:B------:R-:W-:Y:S02]  /*0d50*/  ULDC.64 UR4, c[0x0][0x5a0] ;  /* 0x0001680000047ab9 */ /* 0x000fe40000000a00 */
[----:B------:R-:W-:-:S04]  /*0d60*/  ISETP.NE.U32.AND P0, PT, RZ, UR4, PT ;  /* 0x00000004ff007c0c */ /* 0x000fc8000bf05070 */
[----:B------:R-:W-:-:S13]  /*0d70*/  ISETP.NE.AND.EX P0, PT, RZ, UR5, PT, P0 ;  /* 0x00000005ff007c0c */ /* 0x000fda000bf05300 */
[----:B------:R-:W-:Y:S05]  /*0d80*/  @!P0 BRA `(.L_x_10) ;  /* 0x00000000001c8947 */ /* 0x000fea0003800000 */
[----:B0-----:R-:W0:Y:S02]  /*0d90*/  LDC.64 R4, c[0x0][0x5a0] ;  /* 0x00016800ff047b82 */ /* 0x001e240000000a00 */
[----:B0-----:R-:W2:Y:S02]  /*0da0*/  LDG.E.64 R4, desc[UR36][R4.64] ;  /* 0x0000002404047981 */ /* 0x001ea4000c1e1b00 */
[----:B--2---:R-:W-:-:S04]  /*0db0*/  ISETP.NE.U32.AND P0, PT, R4, RZ, PT ;  /* 0x000000ff0400720c */ /* 0x004fc80003f05070 */
[----:B------:R-:W-:-:S13]  /*0dc0*/  ISETP.NE.AND.EX P0, PT, R5, RZ, PT, P0 ;  /* 0x000000ff0500720c */ /* 0x000fda0003f05300 */
[----:B------:R-:W-:Y:S05]  /*0dd0*/  @!P0 BRA `(.L_x_10) ;  /* 0x0000000000088947 */ /* 0x000fea0003800000 */
[----:B-1----:R0:W5:Y:S01]  /*0de0*/  LD.E R121, desc[UR36][R4.64] ;  /* 0x0000002404797980 */ /* 0x002162000c101900 */
[----:B------:R-:W-:Y:S05]  /*0df0*/  BRA `(.L_x_11) ;  /* 0x0000000000247947 */ /* 0x000fea0003800000 */
.L_x_10:
[----:B------:R-:W-:Y:S02]  /*0e00*/  ULDC.64 UR4, c[0x0][0x590] ;  /* 0x0001640000047ab9 */ /* 0x000fe40000000a00 */
[----:B------:R-:W-:-:S04]  /*0e10*/  ISETP.NE.U32.AND P0, PT, RZ, UR4, PT ;  /* 0x00000004ff007c0c */ /* 0x000fc8000bf05070 */
[----:B------:R-:W-:-:S13]  /*0e20*/  ISETP.NE.AND.EX P0, PT, RZ, UR5, PT, P0 ;  /* 0x00000005ff007c0c */ /* 0x000fda000bf05300 */
[----:B------:R-:W-:Y:S05]  /*0e30*/  @!P0 BRA `(.L_x_12) ;  /* 0x00000000000c8947 */ /* 0x000fea0003800000 */
[----:B0-----:R-:W1:Y:S02]  /*0e40*/  LDC.64 R4, c[0x0][0x590] ;  /* 0x00016400ff047b82 */ /* 0x001e640000000a00 */
[----:B-1----:R1:W5:Y:S01]  /*0e50*/  LDG.E R121, desc[UR36][R4.64] ;  /* 0x0000002404797981 */ /* 0x002362000c1e1900 */
[----:B------:R-:W-:Y:S05]  /*0e60*/  BRA `(.L_x_11) ;  /* 0x0000000000087947 */ /* 0x000fea0003800000 */
.L_x_12:
[----:B------:R-:W-:Y:S02]  /*0e70*/  ULDC UR4, c[0x0][0x584] ;  /* 0x0001610000047ab9 */ /* 0x000fe40000000800 */
[----:B-1----:R-:W-:-:S07]  /*0e80*/  IMAD.U32 R121, RZ, RZ, UR4 ;  /* 0x00000004ff797e24 */ /* 0x002fce000f8e00ff */
.L_x_11:
[----:B------:R-:W-:-:S13]  /*0e90*/  LOP3.LUT P0, RZ, R0, 0xff, RZ, 0xc0, !PT ;  /* 0x000000ff00ff7812 */ /* 0x000fda000780c0ff */
[----:B------:R-:W-:Y:S05]  /*0ea0*/  @!P0 EXIT ;  /* 0x000000000000894d */ /* 0x000fea0003800000 */
[----:B------:R-:W-:Y:S01]  /*0eb0*/  ULDC UR4, c[0x0][0x28c] ;  /* 0x0000a30000047ab9 */ /* 0x000fe20000000800 */
[----:B------:R-:W-:Y:S01]  /*0ec0*/  LOP3.LUT R126, R19, 0x1, RZ, 0xfc, !PT ;  /* 0x00000001137e7812 */ /* 0x000fe200078efcff */
[----:B------:R-:W-:Y:S01]  /*0ed0*/  UIADD3 UR4, UR4, 0x3f, URZ ;  /* 0x0000003f04047890 */ /* 0x000fe2000fffe03f */
[----:B------:R-:W-:Y:S01]  /*0ee0*/  UMOV UR38, URZ ;  /* 0x0000003f00267c82 */ /* 0x000fe20008000000 */
[----:B------:R-:W-:Y:S02]  /*0ef0*/  UMOV UR39, URZ ;  /* 0x0000003f00277c82 */ /* 0x000fe40008000000 */
[----:B------:R-:W-:-:S04]  /*0f00*/  USHF.R.S32.HI UR5, URZ, 0x1f, UR4 ;  /* 0x0000001f3f057899 */ /* 0x000fc80008011404 */
[----:B------:R-:W-:-:S04]  /*0f10*/  ULEA.HI UR5, UR5, UR4, URZ, 0x6 ;  /* 0x0000000405057291 */ /* 0x000fc8000f8f303f */
[----:B------:R-:W-:-:S12]  /*0f20*/  USHF.R.S32.HI UR40, URZ, 0x6, UR5 ;  /* 0x000000063f287899 */ /* 0x000fd80008011405 */
.L_x_190:
[----:B------:R-:W-:Y:S01]  /*0f30*/  LOP3.LUT R0, R18, 0x80, RZ, 0xc0, !PT ;  /* 0x0000008012007812 */ /* 0x000fe200078ec0ff */
[----:B--2---:R-:W2:Y:S01]  /*0f40*/  S2UR UR7, SR_CgaCtaId ;  /* 0x00000000000779c3 */ /* 0x004ea20000008800 */
[----:B------:R-:W-:Y:S02]  /*0f50*/  UMOV UR6, 0x400 ;  /* 0x0000040000067882 */ /* 0x000fe40000000000 */
[----:B------:R-:W-:-:S06]  /*0f60*/  SHF.R.U32.HI R0, RZ, 0x7, R0 ;  /* 0x00000007ff007819 */ /* 0x000fcc0000011600 */
[----:B---3--:R-:W3:Y:S01]  /*0f70*/  SHFL.IDX PT, R0, R0, RZ, 0x1f ;  /* 0x00001fff00007589 */ /* 0x008ee200000e0000 */
[----:B--2---:R-:W-:Y:S01]  /*0f80*/  ULEA UR42, UR7, UR6, 0x18 ;  /* 0x00000006072a7291 */ /* 0x004fe2000f8ec03f */
[----:B---3--:R-:W-:-:S13]  /*0f90*/  R2UR UR4, R0 ;  /* 0x00000000000472ca */ /* 0x008fda00000e0000 */
[----:B------:R-:W-:-:S04]  /*0fa0*/  ULEA.HI UR5, UR4, UR4, URZ, 0x1 ;  /* 0x0000000404057291 */ /* 0x000fc8000f8f083f */
[----:B------:R-:W-:-:S04]  /*0fb0*/  ULOP3.LUT UR5, UR5, 0x7fffe, URZ, 0xc0, !UPT ;  /* 0x0007fffe05057892 */ /* 0x000fc8000f8ec03f */
[----:B------:R-:W-:-:S03]  /*0fc0*/  UIADD3 UR5, UR4, -UR5, URZ ;  /* 0x8000000504057290 */ /* 0x000fc6000fffe03f */
[----:B------:R-:W-:Y:S01]  /*0fd0*/  ULDC UR4, c[0x0][0x28c] ;  /* 0x0000a30000047ab9 */ /* 0x000fe20000000800 */
[----:B------:R-:W-:Y:S01]  /*0fe0*/  ULEA UR5, UR5, UR42, 0xd ;  /* 0x0000002a05057291 */ /* 0x000fe2000f8e683f */
[----:B------:R-:W-:-:S03]  /*0ff0*/  ISETP.LT.AND P0, PT, RZ, UR4, PT ;  /* 0x00000004ff007c0c */ /* 0x000fc6000bf01270 */
[----:B------:R-:W-:-:S04]  /*1000*/  UIADD3 UR5, UR5, 0x100, URZ ;  /* 0x0000010005057890 */ /* 0x000fc8000fffe03f */
[----:B------:R-:W-:-:S04]  /*1010*/  USHF.R.U32.HI UR5, URZ, 0x4, UR5 ;  /* 0x000000043f057899 */ /* 0x000fc80008011605 */
[----:B------:R-:W-:Y:S02]  /*1020*/  ULOP3.LUT UR41, UR5, 0x3fff, URZ, 0xc0, !UPT ;  /* 0x00003fff05297892 */ /* 0x000fe4000f8ec03f */
[----:B----45:R-:W-:Y:S10]  /*1030*/  @P0 BRA `(.L_x_13) ;  /* 0x0000000000400947 */ /* 0x030ff40003800000 */
[----:B------:R-:W-:Y:S01]  /*1040*/  MOV R0, 0x0 ;  /* 0x0000000000007802 */ /* 0x000fe20000000f00 */
[----:B------:R-:W-:Y:S01]  /*1050*/  ULDC.64 UR4, c[0x4][0x68] ;  /* 0x01001a0000047ab9 */ /* 0x000fe20000000a00 */
[----:B------:R-:W-:Y:S01]  /*1060*/  ULDC.64 UR6, c[0x4][0x8] ;  /* 0x0100020000067ab9 */ /* 0x000fe20000000a00 */
[----:B01----:R-:W-:Y:S01]  /*1070*/  IMAD.U32 R4, RZ, RZ, UR4 ;  /* 0x00000004ff047e24 */ /* 0x003fe2000f8e00ff */
[----:B------:R0:W1:Y:S01]  /*1080*/  LDC.64 R14, c[0x4][R0] ;  /* 0x01000000000e7b82 */ /* 0x0000620000000a00 */
[----:B------:R-:W-:Y:S01]  /*1090*/  IMAD.U32 R5, RZ, RZ, UR5 ;  /* 0x00000005ff057e24 */ /* 0x000fe2000f8e00ff */
[----:B------:R-:W-:Y:S01]  /*10a0*/  ULDC.64 UR4, c[0x4][0x70] ;  /* 0x01001c0000047ab9 */ /* 0x000fe20000000a00 */
[----:B------:R-:W-:Y:S02]  /*10b0*/  IMAD.U32 R10, RZ, RZ, UR6 ;  /* 0x00000006ff0a7e24 */ /* 0x000fe4000f8e00ff */
[----:B------:R-:W-:Y:S02]  /*10c0*/  IMAD.U32 R6, RZ, RZ, UR4 ;  /* 0x00000004ff067e24 */ /* 0x000fe4000f8e00ff */
[----:B------:R-:W-:-:S02]  /*10d0*/  IMAD.U32 R7, RZ, RZ, UR5 ;  /* 0x00000005ff077e24 */ /* 0x000fc4000f8e00ff */
[----:B------:R-:W-:Y:S02]  /*10e0*/  IMAD.U32 R11, RZ, RZ, UR7 ;  /* 0x00000007ff0b7e24 */ /* 0x000fe4000f8e00ff */
[----:B------:R-:W-:Y:S02]  /*10f0*/  IMAD.MOV.U32 R8, RZ, RZ, 0x1e1 ;  /* 0x000001e1ff087424 */ /* 0x000fe400078e00ff */
[----:B------:R-:W-:Y:S02]  /*1100*/  IMAD.MOV.U32 R12, RZ, RZ, 0x1 ;  /* 0x00000001ff0c7424 */ /* 0x000fe400078e00ff */
[----:B0-----:R-:W-:-:S07]  /*1110*/  IMAD.MOV.U32 R13, RZ, RZ, RZ ;  /* 0x000000ffff0d7224 */ /* 0x001fce00078e00ff */
[----:B------:R-:W-:-:S07]  /*1120*/  LEPC R20, `(.L_x_13) ;  /* 0x000000001014794e */ /* 0x000fce0000000000 */
[----:B-1---5:R-:W-:Y:S05]  /*1130*/  CALL.ABS.NOINC R14 ;  /* 0x000000000e007343 */ /* 0x022fea0003c00000 */
.L_x_13:
[----:B------:R-:W-:-:S13]  /*1140*/  ISETP.NE.AND P0, PT, R126, 0x3, PT ;  /* 0x000000037e00780c */ /* 0x000fda0003f05270 */
[----:B------:R-:W-:Y:S05]  /*1150*/  @!P0 BRA `(.L_x_14) ;  /* 0x0000000000048947 */ /* 0x000fea0003800000 */
[----:B------:R-:W-:Y:S01]  /*1160*/  BPT.TRAP 0x1 ;  /* 0x000000040000795c */ /* 0x000fe20000300000 */
.L_x_14:
[----:B------:R-:W-:Y:S02]  /*1170*/  IMAD.U32 R3, RZ, RZ, UR39 ;  /* 0x00000027ff037e24 */ /* 0x000fe4000f8e00ff */
[----:B------:R-:W-:-:S03]  /*1180*/  IMAD.U32 R0, RZ, RZ, UR38 ;  /* 0x00000026ff007e24 */ /* 0x000fc6000f8e00ff */
[----:B------:R-:W-:Y:S02]  /*1190*/  LEA R3, R3, UR42, 0x3 ;  /* 0x0000002a03037c11 */ /* 0x000fe4000f8e18ff */
[----:B------:R-:W-:-:S04]  /*11a0*/  SHF.L.U32 R0, R0, 0x1f, RZ ;  /* 0x0000001f00007819 */ /* 0x000fc800000006ff */
[----:B------:R2:W3:Y:S01]  /*11b0*/  SYNCS.PHASECHK.TRANS64.TRYWAIT P1, [R3+URZ], R0 ;  /* 0x00000000030075a7 */ /* 0x0004e2000802017f */
[----:B------:R-:W-:Y:S05]  /*11c0*/  @!P0 BRA `(.L_x_15) ;  /* 0x0000000000048947 */ /* 0x000fea0003800000 */
[----:B------:R-:W-:Y:S01]  /*11d0*/  BPT.TRAP 0x1 ;  /* 0x000000040000795c */ /* 0x000fe20000300000 */
.L_x_15:
[----:B---3--:R-:W-:Y:S05]  /*11e0*/  @P1 BRA `(.L_x_16) ;  /* 0x0000000000081947 */ /* 0x008fea0003800000 */
[----:B------:R-:W3:Y:S02]  /*11f0*/  SYNCS.PHASECHK.TRANS64.TRYWAIT P1, [R3+URZ], R0 ;  /* 0x00000000030075a7 */ /* 0x000ee4000802017f */
[----:B---3--:R-:W-:Y:S05]  /*1200*/  @!P1 BRA `(.L_x_17) ;  /* 0x000000a000909947 */ /* 0x008fea0003800000 */
.L_x_16:
[----:B------:R-:W-:-:S04]  /*1210*/  UISETP.LT.AND UP0, UPT, UR40, 0x1, UPT ;  /* 0x000000012800788c */ /* 0x000fc8000bf01270 */
[----:B------:R-:W-:-:S04]  /*1220*/  USEL UR4, UR40, 0x1, UP0 ;  /* 0x0000000128047887 */ /* 0x000fc80008000000 */
[----:B------:R-:W-:-:S06]  /*1230*/  UIADD3 UR4, UR40, -UR4, URZ ;  /* 0x8000000428047290 */ /* 0x000fcc000fffe03f */
[----:B--23--:R-:W-:Y:S01]  /*1240*/  IMAD.U32 R0, RZ, RZ, UR4 ;  /* 0x00000004ff007e24 */ /* 0x00cfe2000f8e00ff */
[----:B------:R-:W-:Y:S05]  /*1250*/  WARPSYNC.ALL ;  /* 0x0000000000007948 */ /* 0x000fea0003800000 */
[----:B------:R-:W-:Y:S01]  /*1260*/  ISETP.GE.AND P1, PT, R0, 0x1, PT ;  /* 0x000000010000780c */ /* 0x000fe20003f26270 */
[----:B------:R-:W-:Y:S01]  /*1270*/  UIADD3 UR4, UR42, 0x30100, URZ ;  /* 0x000301002a047890 */ /* 0x000fe2000fffe03f */
[----:B------:R-:W-:Y:S01]  /*1280*/  WARPGROUP.ARRIVE ;  /* 0x00000000000079c5 */ /* 0x000fe20000000000 */
[----:B------:R-:W-:Y:S01]  /*1290*/  UMOV UR9, 0x40000040 ;  /* 0x4000004000097882 */ /* 0x000fe20000000000 */
[----:B------:R-:W-:Y:S01]  /*12a0*/  UMOV UR11, 0x40000040 ;  /* 0x40000040000b7882 */ /* 0x000fe20000000000 */
[----:B------:R-:W-:-:S04]  /*12b0*/  USHF.R.U32.HI UR4, URZ, 0x4, UR4 ;  /* 0x000000043f047899 */ /* 0x000fc80008011604 */
[----:B------:R-:W-:Y:S02]  /*12c0*/  ULOP3.LUT UR5, UR4, 0x3fff, URZ, 0xc0, !UPT ;  /* 0x00003fff04057892 */ /* 0x000fe4000f8ec03f */
[----:B------:R-:W-:Y:S02]  /*12d0*/  ULOP3.LUT UR4, UR41, 0x10000, URZ, 0xfc, !UPT ;  /* 0x0001000029047892 */ /* 0x000fe4000f8efc3f */
[----:B------:R-:W-:Y:S02]  /*12e0*/  ULOP3.LUT UR5, UR5, 0x10000, URZ, 0xfc, !UPT ;  /* 0x0001000005057892 */ /* 0x000fe4000f8efc3f */
[----:B------:R-:W-:Y:S02]  /*12f0*/  UIMAD UR6, UR39, 0xc00, UR4 ;  /* 0x00000c00270678a4 */ /* 0x000fe4000f8e0204 */
[----:B------:R-:W-:Y:S02]  /*1300*/  ULEA UR7, UR39, UR5, 0x9 ;  /* 0x0000000527077291 */ /* 0x000fe4000f8e483f */
[----:B------:R-:W-:-:S02]  /*1310*/  UIADD3 UR12, UR6, 0x400, URZ ;  /* 0x00000400060c7890 */ /* 0x000fc4000fffe03f */
[----:B------:R-:W-:Y:S02]  /*1320*/  UIADD3 UR13, UR6, 0x800, URZ ;  /* 0x00000800060d7890 */ /* 0x000fe4000fffe03f */
[----:B------:R-:W-:Y:S01]  /*1330*/  UMOV UR8, UR6 ;  /* 0x0000000600087c82 */ /* 0x000fe20008000000 */
[----:B------:R-:W-:Y:S02]  /*1340*/  UMOV UR10, UR7 ;  /* 0x00000007000a7c82 */ /* 0x000fe40008000000 */
[----:B------:R-:W-:Y:S01]  /*1350*/  HGMMA.64x64x16.F32 R88, gdesc[UR8], RZ, !UPT, gsb0 ;  /* 0x00e00000085879f0 */ /* 0x000fe2000c0008ff */
[----:B------:R-:W-:Y:S01]  /*1360*/  UMOV UR8, UR12 ;  /* 0x0000000c00087c82 */ /* 0x000fe20008000000 */
[----:B------:R-:W-:Y:S01]  /*1370*/  UMOV UR9, 0x40000040 ;  /* 0x4000004000097882 */ /* 0x000fe20000000000 */
[----:B------:R-:W-:Y:S01]  /*1380*/  UIADD3 UR12, UR6, 0x402, URZ ;  /* 0x00000402060c7890 */ /* 0x000fe2000fffe03f */
[----:B------:R-:W-:Y:S02]  /*1390*/  WARPGROUP.DEPBAR.LE gsb0, 0x0 ;  /* 0x00008000000079c5 */ /* 0x000fe40000010000 */
[----:B------:R-:W-:-:S06]  /*13a0*/  WARPGROUP.ARRIVE ;  /* 0x00000000000079c5 */ /* 0x000fcc0000000000 */
[----:B------:R-:W-:Y:S01]  /*13b0*/  HGMMA.64x64x16.F32 R56, gdesc[UR8], RZ, !UPT, gsb0 ;  /* 0x00e00000083879f0 */ /* 0x000fe2000c0008ff */
[----:B------:R-:W-:Y:S01]  /*13c0*/  UMOV UR8, UR13 ;  /* 0x0000000d00087c82 */ /* 0x000fe20008000000 */
[----:B------:R-:W-:Y:S01]  /*13d0*/  UMOV UR9, 0x40000040 ;  /* 0x4000004000097882 */ /* 0x000fe20000000000 */
[----:B------:R-:W-:Y:S01]  /*13e0*/  UIADD3 UR13, UR6, 0x802, URZ ;  /* 0x00000802060d7890 */ /* 0x000fe2000fffe03f */
[----:B------:R-:W-:Y:S02]  /*13f0*/  WARPGROUP.DEPBAR.LE gsb0, 0x0 ;  /* 0x00008000000079c5 */ /* 0x000fe40000010000 */
[----:B------:R-:W-:-:S06]  /*1400*/  WARPGROUP.ARRIVE ;  /* 0x00000000000079c5 */ /* 0x000fcc0000000000 */
[----:B------:R-:W-:Y:S01]  /*1410*/  HGMMA.64x64x16.F32 R24, gdesc[UR8], RZ, !UPT, gsb0 ;  /* 0x00e00000081879f0 */ /* 0x000fe2000c0008ff */
[----:B------:R-:W-:Y:S02]  /*1420*/  UIADD3 UR8, UR6, 0x2, URZ ;  /* 0x0000000206087890 */ /* 0x000fe4000fffe03f */
[----:B------:R-:W-:Y:S01]  /*1430*/  UIADD3 UR10, UR7, 0x2, URZ ;  /* 0x00000002070a7890 */ /* 0x000fe2000fffe03f */
[----:B------:R-:W-:Y:S01]  /*1440*/  UMOV UR9, 0x40000040 ;  /* 0x4000004000097882 */ /* 0x000fe20000000000 */
[----:B------:R-:W-:Y:S01]  /*1450*/  UMOV UR11, 0x40000040 ;  /* 0x40000040000b7882 */ /* 0x000fe20000000000 */
[----:B------:R-:W-:Y:S02]  /*1460*/  WARPGROUP.DEPBAR.LE gsb0, 0x0 ;  /* 0x00008000000079c5 */ /* 0x000fe40000010000 */
[----:B------:R-:W-:-:S06]  /*1470*/  WARPGROUP.ARRIVE ;  /* 0x00000000000079c5 */ /* 0x000fcc0000000000 */
[----:B------:R-:W-:Y:S01]  /*1480*/  HGMMA.64x64x16.F32 R88, gdesc[UR8], R88, gsb0 ;  /* 0x00e00000085879f0 */ /* 0x000fe20008000858 */
[----:B------:R-:W-:Y:S01]  /*1490*/  UMOV UR8, UR12 ;  /* 0x0000000c00087c82 */ /* 0x000fe20008000000 */
[----:B------:R-:W-:Y:S01]  /*14a0*/  UMOV UR9, 0x40000040 ;  /* 0x4000004000097882 */ /* 0x000fe20000000000 */
[----:B------:R-:W-:Y:S01]  /*14b0*/  UIADD3 UR12, UR6, 0x404, URZ ;  /* 0x00000404060c7890 */ /* 0x000fe2000fffe03f */
        /* <DEDUP_REMOVED lines=26> */
[----:B------:R-:W-:Y:S02]  /*1660*/  UIADD3 UR8, UR6, 0x6, URZ ;  /* 0x0000000606087890 */ /* 0x000fe4000fffe03f */
[----:B------:R-:W-:Y:S01]  /*1670*/  UIADD3 UR10, UR7, 0x6, URZ ;  /* 0x00000006070a7890 */ /* 0x000fe2000fffe03f */
[----:B------:R-:W-:Y:S01]  /*1680*/  UMOV UR9, 0x40000040 ;  /* 0x4000004000097882 */ /* 0x000fe20000000000 */
[----:B------:R-:W-:Y:S01]  /*1690*/  UMOV UR11, 0x40000040 ;  /* 0x40000040000b7882 */ /* 0x000fe20000000000 */
[----:B------:R-:W-:Y:S02]  /*16a0*/  UIADD3 UR7, UR6, 0x406, URZ ;  /* 0x0000040606077890 */ /* 0x000fe4000fffe03f */
[----:B------:R-:W-:Y:S01]  /*16b0*/  UIADD3 UR6, UR6, 0x806, URZ ;  /* 0x0000080606067890 */ /* 0x000fe2000fffe03f */
        /* <DEDUP_REMOVED lines=12> */
[----:B------:R-:W-:Y:S03]  /*1780*/  HGMMA.64x64x16.F32 R24, gdesc[UR8], R24, gsb0 ;  /* 0x00e00000081879f0 */ /* 0x000fe60008000818 */
[----:B------:R-:W-:Y:S02]  /*1790*/  WARPGROUP.DEPBAR.LE gsb0, 0x0 ;  /* 0x00008000000079c5 */ /* 0x000fe40000010000 */
[----:B------:R-:W-:Y:S05]  /*17a0*/  @!P1 BRA `(.L_x_18) ;  /* 0x0000000400d89947 */ /* 0x000fea0003800000 */
[----:B------:R-:W-:-:S04]  /*17b0*/  UIADD3 UR6, UR39, 0x1, URZ ;  /* 0x0000000127067890 */ /* 0x000fc8000fffe03f */
[----:B------:R-:W-:-:S04]  /*17c0*/  UISETP.NE.AND UP0, UPT, UR6, 0x4, UPT ;  /* 0x000000040600788c */ /* 0x000fc8000bf05270 */
[----:B------:R-:W-:Y:S02]  /*17d0*/  USEL UR7, URZ, 0x1, UP0 ;  /* 0x000000013f077887 */ /* 0x000fe40008000000 */
[----:B------:R-:W-:Y:S02]  /*17e0*/  USEL UR6, UR6, URZ, UP0 ;  /* 0x0000003f06067287 */ /* 0x000fe40008000000 */
[----:B------:R-:W-:-:S06]  /*17f0*/  ULOP3.LUT UR7, UR38, UR7, URZ, 0x3c, !UPT ;  /* 0x0000000726077292 */ /* 0x000fcc000f8e3c3f */
[----:B01----:R-:W-:Y:S01]  /*1800*/  IMAD.U32 R5, RZ, RZ, UR7 ;  /* 0x00000007ff057e24 */ /* 0x003fe2000f8e00ff */
[----:B------:R-:W-:-:S06]  /*1810*/  UMOV UR7, UR39 ;  /* 0x0000002700077c82 */ /* 0x000fcc0008000000 */
.L_x_25:
[----:B01----:R-:W-:Y:S05]  /*1820*/  @!P0 BRA `(.L_x_19) ;  /* 0x0000000000048947 */ /* 0x003fea0003800000 */
[----:B------:R-:W-:Y:S01]  /*1830*/  BPT.TRAP 0x1 ;  /* 0x000000040000795c */ /* 0x000fe20000300000 */
.L_x_19:
[----:B------:R-:W0:Y:S01]  /*1840*/  S2UR UR9, SR_CgaCtaId ;  /* 0x00000000000979c3 */ /* 0x000e220000008800 */
[----:B------:R-:W-:Y:S01]  /*1850*/  UMOV UR8, 0x400 ;  /* 0x0000040000087882 */ /* 0x000fe20000000000 */
[----:B------:R-:W-:Y:S01]  /*1860*/  SHF.L.U32 R3, R5, 0x1f, RZ ;  /* 0x0000001f05037819 */ /* 0x000fe200000006ff */
[----:B0-----:R-:W-:-:S04]  /*1870*/  ULEA UR8, UR9, UR8, 0x18 ;  /* 0x0000000809087291 */ /* 0x001fc8000f8ec03f */
[----:B------:R-:W-:-:S09]  /*1880*/  ULEA UR9, UR6, UR8, 0x3 ;  /* 0x0000000806097291 */ /* 0x000fd2000f8e183f */
[----:B------:R0:W1:Y:S01]  /*1890*/  SYNCS.PHASECHK.TRANS64.TRYWAIT P1, [UR9], R3 ;  /* 0x00000003ff0075a7 */ /* 0x0000620008020149 */
[----:B------:R-:W-:Y:S05]  /*18a0*/  @!P0 BRA `(.L_x_20) ;  /* 0x0000000000048947 */ /* 0x000fea0003800000 */
[----:B------:R-:W-:Y:S01]  /*18b0*/  BPT.TRAP 0x1 ;  /* 0x000000040000795c */ /* 0x000fe20000300000 */
.L_x_20:
[----:B-1----:R-:W-:Y:S05]  /*18c0*/  @P1 BRA `(.L_x_21) ;  /* 0x0000000000081947 */ /* 0x002fea0003800000 */
[----:B------:R-:W1:Y:S02]  /*18d0*/  SYNCS.PHASECHK.TRANS64.TRYWAIT P1, [UR9], R3 ;  /* 0x00000003ff0075a7 */ /* 0x000e640008020149 */
[----:B-1----:R-:W-:Y:S05]  /*18e0*/  @!P1 BRA `(.L_x_22) ;  /* 0x0000009800ec9947 */ /* 0x002fea0003800000 */
.L_x_21:
[----:B------:R-:W-:Y:S01]  /*18f0*/  UIMAD UR10, UR6, 0xc00, UR4 ;  /* 0x00000c00060a78a4 */ /* 0x000fe2000f8e0204 */
[----:B------:R-:W-:Y:S01]  /*1900*/  WARPGROUP.ARRIVE ;  /* 0x00000000000079c5 */ /* 0x000fe20000000000 */
[----:B------:R-:W-:Y:S01]  /*1910*/  ULEA UR16, UR6, UR5, 0x9 ;  /* 0x0000000506107291 */ /* 0x000fe2000f8e483f */
[----:B------:R-:W-:Y:S01]  /*1920*/  UMOV UR13, 0x40000040 ;  /* 0x40000040000d7882 */ /* 0x000fe20000000000 */
[----:B------:R-:W-:Y:S01]  /*1930*/  UMOV UR15, 0x40000040 ;  /* 0x40000040000f7882 */ /* 0x000fe20000000000 */
[----:B------:R-:W-:Y:S02]  /*1940*/  UIADD3 UR9, UR10, 0x400, URZ ;  /* 0x000004000a097890 */ /* 0x000fe4000fffe03f */
[----:B------:R-:W-:Y:S02]  /*1950*/  UMOV UR12, UR10 ;  /* 0x0000000a000c7c82 */ /* 0x000fe40008000000 */
[----:B------:R-:W-:Y:S01]  /*1960*/  UMOV UR14, UR16 ;  /* 0x00000010000e7c82 */ /* 0x000fe20008000000 */
[----:B------:R-:W-:Y:S01]  /*1970*/  UIADD3 UR11, UR10, 0x800, URZ ;  /* 0x000008000a0b7890 */ /* 0x000fe2000fffe03f */
[----:B------:R-:W-:Y:S01]  /*1980*/  HGMMA.64x64x16.F32 R88, gdesc[UR12], R88, gsb0 ;  /* 0x00e000000c5879f0 */ /* 0x000fe20008000858 */
[----:B------:R-:W-:Y:S01]  /*1990*/  UMOV UR13, 0x40000040 ;  /* 0x40000040000d7882 */ /* 0x000fe20000000000 */
[----:B------:R-:W-:Y:S01]  /*19a0*/  UMOV UR12, UR9 ;  /* 0x00000009000c7c82 */ /* 0x000fe20008000000 */
[----:B------:R-:W-:Y:S01]  /*19b0*/  UIADD3 UR9, UR10, 0x402, URZ ;  /* 0x000004020a097890 */ /* 0x000fe2000fffe03f */
[----:B------:R-:W-:-:S02]  /*19c0*/  WARPGROUP.DEPBAR.LE gsb0, 0x0 ;  /* 0x00008000000079c5 */ /* 0x000fc40000010000 */
        /* <DEDUP_REMOVED lines=65> */
[----:B------:R-:W-:Y:S01]  /*1de0*/  BPT.TRAP 0x1 ;  /* 0x000000040000795c */ /* 0x000fe20000300000 */
.L_x_23:
[----:B------:R-:W-:Y:S01]  /*1df0*/  ULEA UR8, UR7, UR8, 0x3 ;  /* 0x0000000807087291 */ /* 0x000fe2000f8e183f */
[----:B------:R-:W-:-:S03]  /*1e00*/  ISETP.GT.U32.AND P1, PT, R19, 0x1, PT ;  /* 0x000000011300780c */ /* 0x000fc60003f24070 */
[----:B------:R-:W-:-:S04]  /*1e10*/  UIADD3 UR8, UR8, 0x20, URZ ;  /* 0x0000002008087890 */ /* 0x000fc8000fffe03f */
[----:B------:R-:W-:-:S09]  /*1e20*/  UPRMT UR8, URZ, 0x654, UR8 ;  /* 0x000006543f087896 */ /* 0x000fd20008000008 */
[----:B------:R-:W-:Y:S01]  /*1e30*/  SYNCS.ARRIVE.TRANS64.RED.A1T0 RZ, [UR8], RZ ;  /* 0x000000ffffff79a7 */ /* 0x000fe20008100408 */
[----:B------:R-:W-:Y:S05]  /*1e40*/  @P1 BRA `(.L_x_24) ;  /* 0x0000000000041947 */ /* 0x000fea0003800000 */
[----:B------:R-:W-:Y:S01]  /*1e50*/  BPT.TRAP 0x1 ;  /* 0x000000040000795c */ /* 0x000fe20000300000 */
.L_x_24:
[----:B------:R-:W-:Y:S01]  /*1e60*/  UIADD3 UR6, UR6, 0x1, URZ ;  /* 0x0000000106067890 */ /* 0x000fe2000fffe03f */
[C---:B------:R-:W-:Y:S01]  /*1e70*/  ISETP.GT.AND P1, PT, R0.reuse, 0x1, PT ;  /* 0x000000010000780c */ /* 0x040fe20003f24270 */
[----:B------:R-:W-:Y:S01]  /*1e80*/  UIADD3 UR7, UR7, 0x1, URZ ;  /* 0x0000000107077890 */ /* 0x000fe2000fffe03f */
[----:B------:R-:W-:Y:S01]  /*1e90*/  VIADD R0, R0, 0xffffffff ;  /* 0xffffffff00007836 */ /* 0x000fe20000000000 */
[----:B------:R-:W-:Y:S02]  /*1ea0*/  UISETP.NE.AND UP0, UPT, UR6, 0x4, UPT ;  /* 0x000000040600788c */ /* 0x000fe4000bf05270 */
[----:B------:R-:W-:Y:S02]  /*1eb0*/  UISETP.NE.AND UP1, UPT, UR7, 0x4, UPT ;  /* 0x000000040700788c */ /* 0x000fe4000bf25270 */
[----:B------:R-:W-:Y:S02]  /*1ec0*/  USEL UR8, URZ, 0x1, UP0 ;  /* 0x000000013f087887 */ /* 0x000fe40008000000 */
[----:B------:R-:W-:-:S02]  /*1ed0*/  USEL UR6, UR6, URZ, UP0 ;  /* 0x0000003f06067287 */ /* 0x000fc40008000000 */
[----:B------:R-:W-:Y:S02]  /*1ee0*/  USEL UR7, UR7, URZ, UP1 ;  /* 0x0000003f07077287 */ /* 0x000fe40008800000 */
[----:B------:R-:W-:Y:S01]  /*1ef0*/  LOP3.LUT R5, R5, UR8, RZ, 0x3c, !PT ;  /* 0x0000000805057c12 */ /* 0x000fe2000f8e3cff */
[----:B------:R-:W-:Y:S09]  /*1f00*/  @P1 BRA `(.L_x_25) ;  /* 0xfffffff800441947 */ /* 0x000ff2000383ffff */
.L_x_18:
[----:B------:R-:W2:Y:S02]  /*1f10*/  LDC R0, c[0x0][0x28c] ;  /* 0x0000a300ff007b82 */ /* 0x000ea40000000800 */
[----:B--2---:R-:W-:-:S13]  /*1f20*/  ISETP.GE.AND P1, PT, R0, 0x1, PT ;  /* 0x000000010000780c */ /* 0x004fda0003f26270 */
[----:B------:R-:W-:Y:S05]  /*1f30*/  @!P1 BRA `(.L_x_26) ;  /* 0x0000000000409947 */ /* 0x000fea0003800000 */
[----:B------:R-:W-:Y:S05]  /*1f40*/  @!P0 BRA `(.L_x_27) ;  /* 0x0000000000048947 */ /* 0x000fea0003800000 */
[----:B------:R-:W-:Y:S01]  /*1f50*/  BPT.TRAP 0x1 ;  /* 0x000000040000795c */ /* 0x000fe20000300000 */
.L_x_27:
[----:B------:R-:W2:Y:S01]  /*1f60*/  S2UR UR6, SR_CgaCtaId ;  /* 0x00000000000679c3 */ /* 0x000ea20000008800 */
[----:B------:R-:W-:Y:S01]  /*1f70*/  UISETP.LT.AND UP0, UPT, UR40, 0x1, UPT ;  /* 0x000000012800788c */ /* 0x000fe2000bf01270 */
[----:B------:R-:W-:Y:S01]  /*1f80*/  ISETP.GT.U32.AND P0, PT, R19, 0x1, PT ;  /* 0x000000011300780c */ /* 0x000fe20003f04070 */
[----:B------:R-:W-:Y:S02]  /*1f90*/  UMOV UR5, 0x400 ;  /* 0x0000040000057882 */ /* 0x000fe40000000000 */
[----:B------:R-:W-:-:S04]  /*1fa0*/  USEL UR4, UR40, 0x1, UP0 ;  /* 0x0000000128047887 */ /* 0x000fc80008000000 */
[----:B------:R-:W-:-:S04]  /*1fb0*/  UIADD3 UR4, UR39, UR40, -UR4 ;  /* 0x0000002827047290 */ /* 0x000fc8000fffe804 */
[----:B------:R-:W-:-:S04]  /*1fc0*/  USHF.L.U32 UR4, UR4, 0x3, URZ ;  /* 0x0000000304047899 */ /* 0x000fc8000800063f */
[----:B------:R-:W-:Y:S02]  /*1fd0*/  ULOP3.LUT UR4, UR4, 0x18, URZ, 0xc0, !UPT ;  /* 0x0000001804047892 */ /* 0x000fe4000f8ec03f */
[----:B--2---:R-:W-:-:S04]  /*1fe0*/  ULEA UR5, UR6, UR5, 0x18 ;  /* 0x0000000506057291 */ /* 0x004fc8000f8ec03f */
[----:B------:R-:W-:-:S04]  /*1ff0*/  UIADD3 UR4, UR5, 0x20, UR4 ;  /* 0x0000002005047890 */ /* 0x000fc8000fffe004 */
[----:B------:R-:W-:-:S09]  /*2000*/  UPRMT UR4, URZ, 0x654, UR4 ;  /* 0x000006543f047896 */ /* 0x000fd20008000004 */
[----:B------:R-:W-:Y:S01]  /*2010*/  SYNCS.ARRIVE.TRANS64.RED.A1T0 RZ, [UR4], RZ ;  /* 0x000000ffffff79a7 */ /* 0x000fe20008100404 */
[----:B------:R-:W-:Y:S05]  /*2020*/  @P0 BRA `(.L_x_26) ;  /* 0x0000000000040947 */ /* 0x000fea0003800000 */
[----:B------:R-:W-:Y:S01]  /*2030*/  BPT.TRAP 0x1 ;  /* 0x000000040000795c */ /* 0x000fe20000300000 */
.L_x_26:
[----:B------:R-:W2:Y:S01]  /*2040*/  LDC R9, c[0x0][0x288] ;  /* 0x0000a200ff097b82 */ /* 0x000ea20000000800 */
[----:B01----:R-:W-:Y:S01]  /*2050*/  LOP3.LUT R4, R18, 0x60, RZ, 0xc0, !PT ;  /* 0x0000006012047812 */ /* 0x003fe200078ec0ff */
[----:B------:R-:W-:Y:S01]  /*2060*/  UIADD3 UR39, UR40, UR39, URZ ;  /* 0x0000002728277290 */ /* 0x000fe2000fffe03f */
[----:B------:R-:W-:Y:S01]  /*2070*/  LOP3.LUT R0, R22, 0x1, RZ, 0xc0, !PT ;  /* 0x0000000116007812 */ /* 0x000fe200078ec0ff */
[----:B------:R-:W-:Y:S01]  /*2080*/  IMAD.SHL.U32 R7, R123, 0x40, RZ ;  /* 0x000000407b077824 */ /* 0x000fe200078e00ff */
[----:B------:R-:W-:Y:S01]  /*2090*/  SHF.R.U32.HI R3, RZ, 0x2, R18 ;  /* 0x00000002ff037819 */ /* 0x000fe20000011612 */
[----:B------:R-:W-:Y:S01]  /*20a0*/  USHF.R.U32.HI UR4, URZ, 0x2, UR39 ;  /* 0x000000023f047899 */ /* 0x000fe20008011627 */
[----:B------:R-:W-:Y:S01]  /*20b0*/  SHF.R.U32.HI R6, RZ, 0x1, R4 ;  /* 0x00000001ff067819 */ /* 0x000fe20000011604 */
[----:B------:R-:W-:Y:S01]  /*20c0*/  IMAD.SHL.U32 R4, R0, 0x40, RZ ;  /* 0x0000004000047824 */ /* 0x000fe200078e00ff */
[----:B------:R-:W-:Y:S01]  /*20d0*/  LOP3.LUT R3, R3, 0x7, RZ, 0xc0, !PT ;  /* 0x0000000703037812 */ /* 0x000fe200078ec0ff */
[----:B------:R-:W-:Y:S01]  /*20e0*/  ULOP3.LUT UR4, UR4, 0x1, URZ, 0xc0, !UPT ;  /* 0x0000000104047892 */ /* 0x000fe2000f8ec03f */
[----:B------:R-:W-:Y:S01]  /*20f0*/  IMAD.SHL.U32 R12, R18, 0x2, RZ ;  /* 0x00000002120c7824 */ /* 0x000fe200078e00ff */
[----:B------:R-:W-:Y:S01]  /*2100*/  ULDC UR8, c[0x0][0x284] ;  /* 0x0000a10000087ab9 */ /* 0x000fe20000000800 */
[--C-:B------:R-:W-:Y:S01]  /*2110*/  IADD3 R5, RZ, -R6, -R3.reuse ;  /* 0x80000006ff057210 */ /* 0x100fe20007ffe803 */
[----:B------:R-:W-:Y:S01]  /*2120*/  UISETP.GT.U32.AND UP1, UPT, UR39, 0x3, UPT ;  /* 0x000000032700788c */ /* 0x000fe2000bf24070 */
[----:B------:R-:W-:Y:S01]  /*2130*/  LOP3.LUT R3, R4, 0x40, R3, 0xe2, !PT ;  /* 0x0000004004037812 */ /* 0x000fe200078ee203 */
[----:B------:R-:W-:Y:S01]  /*2140*/  UISETP.NE.U32.AND UP0, UPT, UR4, 0x1, UPT ;  /* 0x000000010400788c */ /* 0x000fe2000bf05070 */
[----:B------:R-:W-:Y:S01]  /*2150*/  LOP3.LUT R4, R18, 0x3, RZ, 0xc0, !PT ;  /* 0x0000000312047812 */ /* 0x000fe200078ec0ff */
[----:B------:R-:W-:Y:S01]  /*2160*/  ULDC.64 UR6, c[0x0][0x5d0] ;  /* 0x0001740000067ab9 */ /* 0x000fe20000000a00 */
[----:B------:R-:W-:Y:S01]  /*2170*/  SHF.R.S32.HI R127, RZ, 0x1f, R23 ;  /* 0x0000001fff7f7819 */ /* 0x000fe20000011417 */
[----:B------:R-:W-:Y:S01]  /*2180*/  UISETP.LT.U32.AND UP1, UPT, UR40, 0x4, UP1 ;  /* 0x000000042800788c */ /* 0x000fe20008f21070 */
[C---:B------:R-:W-:Y:S01]  /*2190*/  LOP3.LUT R12, R7.reuse, 0x6, R12, 0xf8, !PT ;  /* 0x00000006070c7812 */ /* 0x040fe200078ef80c */
[----:B------:R-:W-:Y:S01]  /*21a0*/  UISETP.GT.U32.AND UP0, UPT, UR40, 0x3, !UP0 ;  /* 0x000000032800788c */ /* 0x000fe2000c704070 */
[----:B------:R-:W-:Y:S01]  /*21b0*/  IMAD R0, R0, -0x40, R5 ;  /* 0xffffffc000007824 */ /* 0x000fe200078e0205 */
[----:B--2---:R-:W-:Y:S01]  /*21c0*/  ISETP.GE.AND P0, PT, R7, R9, PT ;  /* 0x000000090700720c */ /* 0x004fe20003f06270 */
[----:B------:R-:W-:Y:S01]  /*21d0*/  IMAD R8, R4, -0x2, R9 ;  /* 0xfffffffe04087824 */ /* 0x000fe200078e0209 */
[----:B------:R-:W-:Y:S01]  /*21e0*/  SHF.R.S32.HI R13, RZ, 0x1f, R12 ;  /* 0x0000001fff0d7819 */ /* 0x000fe2000001140c */
[C---:B------:R-:W-:Y:S01]  /*21f0*/  IMAD R9, R122.reuse, 0x180, RZ ;  /* 0x000001807a097824 */ /* 0x040fe200078e02ff */
[----:B------:R-:W-:Y:S01]  /*2200*/  USEL UR5, URZ, 0x1, !UP1 ;  /* 0x000000013f057887 */ /* 0x000fe2000c800000 */
[----:B------:R-:W-:Y:S01]  /*2210*/  IMAD R4, R127, UR6, RZ ;  /* 0x000000067f047c24 */ /* 0x000fe2000f8e02ff */
[----:B------:R-:W-:Y:S01]  /*2220*/  USEL UR4, URZ, 0x1, !UP0 ;  /* 0x000000013f047887 */ /* 0x000fe2000c000000 */
[----:B------:R-:W-:Y:S01]  /*2230*/  IMAD.WIDE R122, R122, 0x180, RZ ;  /* 0x000001807a7a7825 */ /* 0x000fe200078e02ff */
[C---:B------:R-:W-:Y:S01]  /*2240*/  ISETP.GE.OR P0, PT, R9.reuse, UR8, P0 ;  /* 0x0000000809007c0c */ /* 0x040fe20008706670 */
[----:B------:R-:W-:Y:S01]  /*2250*/  ULOP3.LUT UR39, UR39, 0x3, URZ, 0xc0, !UPT ;  /* 0x0000000327277892 */ /* 0x000fe2000f8ec03f */
[----:B------:R-:W-:Y:S01]  /*2260*/  IADD3 R0, -R9, UR8, R0 ;  /* 0x0000000809007c10 */ /* 0x000fe2000fffe100 */
[C---:B------:R-:W-:Y:S01]  /*2270*/  IMAD R11, R23.reuse, UR7, R4 ;  /* 0x00000007170b7c24 */ /* 0x040fe2000f8e0204 */
[----:B------:R-:W-:Y:S01]  /*2280*/  ULOP3.LUT UR38, UR4, UR38, UR5, 0x96, !UPT ;  /* 0x0000002604267292 */ /* 0x000fe2000f8e9605 */
[----:B------:R-:W-:Y:S01]  /*2290*/  IMAD.WIDE.U32 R4, R23, UR6, R12 ;  /* 0x0000000617047c25 */ /* 0x000fe2000f8e000c */
[----:B------:R-:W-:-:S03]  /*22a0*/  LOP3.LUT R137, R122, R3, R6, 0xfe, !PT ;  /* 0x000000037a897212 */ /* 0x000fc600078efe06 */
[----:B------:R-:W-:Y:S02]  /*22b0*/  IMAD.IADD R5, R5, 0x1, R11 ;  /* 0x0000000105057824 */ /* 0x000fe400078e020b */
[----:B------:R-:W-:Y:S02]  /*22c0*/  IMAD.IADD R3, R8, 0x1, -R7 ;  /* 0x0000000108037824 */ /* 0x000fe400078e0a07 */
[----:B------:R-:W-:Y:S01]  /*22d0*/  IMAD.MOV.U32 R10, RZ, RZ, -0x1 ;  /* 0xffffffffff0a7424 */ /* 0x000fe200078e00ff */
[----:B------:R-:W-:Y:S06]  /*22e0*/  @P0 BRA `(.L_x_28) ;  /* 0x00000074001c0947 */ /* 0x000fec0003800000 */
[----:B------:R-:W0:Y:S01]  /*22f0*/  LDC.64 R20, c[0x0][0x5c8] ;  /* 0x00017200ff147b82 */ /* 0x000e220000000a00 */
[----:B-----5:R-:W-:Y:S01]  /*2300*/  FSETP.NEU.AND P0, PT, R121, RZ, PT ;  /* 0x000000ff7900720b */ /* 0x020fe20003f0d000 */
[----:B------:R-:W-:Y:S01]  /*2310*/  BSSY B0, `(.L_x_28) ;  /* 0x0000744000007945 */ /* 0x000fe20003800000 */
[----:B------:R-:W-:-:S04]  /*2320*/  ISETP.GT.AND P1, PT, R0, RZ, PT ;  /* 0x000000ff0000720c */ /* 0x000fc80003f24270 */
[----:B------:R-:W-:Y:S01]  /*2330*/  ISETP.GT.AND P2, PT, R3, RZ, P1 ;  /* 0x000000ff0300720c */ /* 0x000fe20000f44270 */
[-C--:B0-----:R-:W-:Y:S02]  /*2340*/  IMAD R6, R123, R20.reuse, RZ ;  /* 0x000000147b067224 */ /* 0x081fe400078e02ff */
[----:B------:R-:W-:-:S04]  /*2350*/  IMAD.WIDE.U32 R130, R137, R20, R4 ;  /* 0x0000001489827225 */ /* 0x000fc800078e0004 */
[----:B------:R-:W-:-:S04]  /*2360*/  IMAD R5, R137, R21, R6 ;  /* 0x0000001589057224 */ /* 0x000fc800078e0206 */
[----:B------:R-:W-:Y:S01]  /*2370*/  IMAD.IADD R139, R131, 0x1, R5 ;  /* 0x00000001838b7824 */ /* 0x000fe200078e0205 */
[----:B------:R-:W-:Y:S06]  /*2380*/  @!P0 BRA `(.L_x_29) ;  /* 0x0000004c00b48947 */ /* 0x000fec0003800000 */
[----:B------:R-:W0:Y:S01]  /*2390*/  LDC.64 R134, c[0x0][0x5b8] ;  /* 0x00016e00ff867b82 */ /* 0x000e220000000a00 */
[----:B------:R-:W-:-:S07]  /*23a0*/  ULDC.64 UR4, c[0x0][0x5c0] ;  /* 0x0001700000047ab9 */ /* 0x000fce0000000a00 */
[----:B------:R-:W1:Y:S08]  /*23b0*/  LDC.64 R14, c[0x0][0x5b0] ;  /* 0x00016c00ff0e7b82 */ /* 0x000e700000000a00 */
[----:B------:R-:W2:Y:S01]  /*23c0*/  LDC.64 R124, c[0x0][0x5a8] ;  /* 0x00016a00ff7c7b82 */ /* 0x000ea20000000a00 */
[-C--:B0-----:R-:W-:Y:S02]  /*23d0*/  IMAD R4, R127, R134.reuse, RZ ;  /* 0x000000867f047224 */ /* 0x081fe400078e02ff */
[----:B------:R-:W-:-:S04]  /*23e0*/  IMAD.WIDE.U32 R132, R23, R134, R12 ;  /* 0x0000008617847225 */ /* 0x000fc800078e000c */
[----:B------:R-:W-:Y:S02]  /*23f0*/  IMAD R131, R23, R135, R4 ;  /* 0x0000008717837224 */ /* 0x000fe400078e0204 */
[-C--:B-1----:R-:W-:Y:S02]  /*2400*/  IMAD R122, R123, R14.reuse, RZ ;  /* 0x0000000e7b7a7224 */ /* 0x082fe400078e02ff */
[----:B------:R-:W-:Y:S02]  /*2410*/  IMAD.IADD R9, R133, 0x1, R131 ;  /* 0x0000000185097824 */ /* 0x000fe400078e0283 */
[----:B------:R-:W-:Y:S02]  /*2420*/  IMAD.MOV.U32 R8, RZ, RZ, R132 ;  /* 0x000000ffff087224 */ /* 0x000fe400078e0084 */
[C---:B------:R-:W-:Y:S02]  /*2430*/  IMAD R127, R137.reuse, R15, R122 ;  /* 0x0000000f897f7224 */ /* 0x040fe400078e027a */
[----:B------:R-:W-:-:S04]  /*2440*/  IMAD.WIDE.U32 R6, R137, R14, R8 ;  /* 0x0000000e89067225 */ /* 0x000fc800078e0008 */
[----:B------:R-:W-:Y:S01]  /*2450*/  IMAD.IADD R5, R7, 0x1, R127 ;  /* 0x0000000107057824 */ /* 0x000fe200078e027f */
[----:B--2---:R-:W-:-:S04]  /*2460*/  LEA R4, P0, R6, R124, 0x1 ;  /* 0x0000007c06047211 */ /* 0x004fc800078008ff */
[----:B------:R-:W-:-:S05]  /*2470*/  LEA.HI.X R5, R6, R125, R5, 0x1, P0 ;  /* 0x0000007d06057211 */ /* 0x000fca00000f0c05 */
[----:B------:R-:W2:Y:S01]  /*2480*/  @P2 LDG.E.LTC128B.U16 R11, desc[UR36][R4.64] ;  /* 0x00000024040b2981 */ /* 0x000ea2000c1e1520 */
[----:B------:R-:W-:Y:S01]  /*2490*/  IMAD.WIDE.U32 R122, R137, R14, R12 ;  /* 0x0000000e897a7225 */ /* 0x000fe200078e000c */
[----:B------:R-:W-:Y:S01]  /*24a0*/  ISETP.GT.AND P3, PT, R3, 0x1, P1 ;  /* 0x000000010300780c */ /* 0x000fe20000f64270 */
[----:B------:R-:W-:Y:S02]  /*24b0*/  BSSY B1, `(.L_x_30) ;  /* 0x0000012000017945 */ /* 0x000fe40003800000 */
[----:B------:R-:W-:Y:S02]  /*24c0*/  IMAD.IADD R123, R127, 0x1, R123 ;  /* 0x000000017f7b7824 */ /* 0x000fe400078e027b */
[----:B------:R-:W-:-:S04]  /*24d0*/  IMAD.WIDE.U32 R128, R23, R134, R122 ;  /* 0x0000008617807225 */ /* 0x000fc800078e007a */
[----:B--2---:R-:W-:-:S05]  /*24e0*/  HADD2.F32 R6, -RZ, R11.H0_H0 ;  /* 0x2000000bff067230 */ /* 0x004fca0000004100 */
[----:B------:R-:W-:Y:S01]  /*24f0*/  FMUL R7, R6, R121 ;  /* 0x0000007906077220 */ /* 0x000fe20000400000 */
[----:B------:R-:W-:-:S03]  /*2500*/  LEA R6, P0, R130, UR4, 0x1 ;  /* 0x0000000482067c11 */ /* 0x000fc6000f8008ff */
[----:B------:R-:W-:Y:S01]  /*2510*/  FFMA R7, R88, R120, R7 ;  /* 0x0000007858077223 */ /* 0x000fe20000000007 */
[----:B------:R-:W-:-:S04]  /*2520*/  IMAD.IADD R88, R131, 0x1, R129 ;  /* 0x0000000183587824 */ /* 0x000fc800078e0281 */
[----:B------:R-:W-:Y:S02]  /*2530*/  F2FP.F16.F32.PACK_AB R123, RZ, R7 ;  /* 0x00000007ff7b723e */ /* 0x000fe400000000ff */
[----:B------:R-:W-:Y:S02]  /*2540*/  LEA.HI.X R7, R130, UR5, R139, 0x1, P0 ;  /* 0x0000000582077c11 */ /* 0x000fe400080f0c8b */
[----:B------:R-:W-:Y:S02]  /*2550*/  PRMT R129, R123, 0x7610, R129 ;  /* 0x000076107b817816 */ /* 0x000fe40000000081 */
[----:B------:R-:W-:-:S03]  /*2560*/  LEA R122, P0, R128, R124, 0x1 ;  /* 0x0000007c807a7211 */ /* 0x000fc600078008ff */
[----:B------:R0:W-:Y:S01]  /*2570*/  @P2 STG.E.U16 desc[UR36][R6.64], R129 ;  /* 0x0000008106002986 */ /* 0x0001e2000c101524 */
[----:B------:R-:W-:Y:S01]  /*2580*/  LEA.HI.X R123, R128, R125, R88, 0x1, P0 ;  /* 0x0000007d807b7211 */ /* 0x000fe200000f0c58 */
[C---:B------:R-:W-:Y:S01]  /*2590*/  IMAD.SHL.U32 R128, R14.reuse, 0x8, RZ ;  /* 0x000000080e807824 */ /* 0x040fe200078e00ff */
[----:B0-----:R-:W-:Y:S01]  /*25a0*/  SHF.L.U64.HI R129, R14, 0x3, R15 ;  /* 0x000000030e817819 */ /* 0x001fe2000001020f */
[----:B------:R-:W-:Y:S06]  /*25b0*/  @!P3 BRA `(.L_x_31) ;  /* 0x000000000004b947 */ /* 0x000fec0003800000 */
[----:B------:R0:W5:Y:S02]  /*25c0*/  LDG.E.LTC128B.U16 R11, desc[UR36][R122.64+0x2] ;  /* 0x000002247a0b7981 */ /* 0x000164000c1e1520 */
.L_x_31:
[----:B------:R-:W-:Y:S05]  /*25d0*/  BSYNC B1 ;  /* 0x0000000000017941 */ /* 0x000fea0003800000 */
.L_x_30:
[----:B-----5:R-:W-:Y:S01]  /*25e0*/  HADD2.F32 R8, -RZ, R11.H0_H0 ;  /* 0x2000000bff087230 */ /* 0x020fe20000004100 */
[----:B------:R-:W-:Y:S01]  /*25f0*/  ISETP.GT.AND P0, PT, R0, 0x8, PT ;  /* 0x000000080000780c */ /* 0x000fe20003f04270 */
[----:B------:R-:W-:-:S04]  /*2600*/  IMAD.WIDE.U32 R128, R137, R14, R128 ;  /* 0x0000000e89807225 */ /* 0x000fc800078e0080 */
[----:B------:R-:W-:Y:S01]  /*2610*/  FMUL R8, R8, R121 ;  /* 0x0000007908087220 */ /* 0x000fe20000400000 */
[----:B------:R-:W-:Y:S01]  /*2620*/  IMAD.IADD R129, R127, 0x1, R129 ;  /* 0x000000017f817824 */ /* 0x000fe200078e0281 */
[----:B------:R-:W-:Y:S02]  /*2630*/  IADD3 R132, P4, R132, R128, RZ ;  /* 0x0000008084847210 */ /* 0x000fe40007f9e0ff */
[----:B------:R-:W-:Y:S01]  /*2640*/  ISETP.GT.AND P2, PT, R3, RZ, P0 ;  /* 0x000000ff0300720c */ /* 0x000fe20000744270 */
[----:B------:R-:W-:Y:S01]  /*2650*/  FFMA R89, R89, R120, R8 ;  /* 0x0000007859597223 */ /* 0x000fe20000000008 */
[----:B------:R-:W-:Y:S01]  /*2660*/  PRMT R127, R11, 0x7610, R127 ;  /* 0x000076100b7f7816 */ /* 0x000fe2000000007f */
[----:B------:R-:W-:Y:S01]  /*2670*/  IMAD.X R9, R129, 0x1, R9, P4 ;  /* 0x0000000181097824 */ /* 0x000fe200020e0609 */
[----:B------:R-:W-:Y:S02]  /*2680*/  LEA R8, P4, R132, R124, 0x1 ;  /* 0x0000007c84087211 */ /* 0x000fe400078808ff */
[----:B------:R-:W-:-:S02]  /*2690*/  F2FP.F16.F32.PACK_AB R89, RZ, R89 ;  /* 0x00000059ff59723e */ /* 0x000fc400000000ff */
[----:B------:R-:W-:-:S03]  /*26a0*/  LEA.HI.X R9, R132, R125, R9, 0x1, P4 ;  /* 0x0000007d84097211 */ /* 0x000fc600020f0c09 */
[----:B------:R1:W-:Y:S04]  /*26b0*/  @P3 STG.E.U16 desc[UR36][R6.64+0x2], R89 ;  /* 0x0000025906003986 */ /* 0x0003e8000c101524 */
[----:B------:R-:W2:Y:S01]  /*26c0*/  @P2 LDG.E.LTC128B.U16 R127, desc[UR36][R8.64] ;  /* 0x00000024087f2981 */ /* 0x000ea2000c1e1520 */
[----:B------:R-:W-:Y:S01]  /*26d0*/  IADD3 R128, P3, R12, R128, RZ ;  /* 0x000000800c807210 */ /* 0x000fe20007f7e0ff */
[----:B------:R-:W-:Y:S04]  /*26e0*/  BSSY B1, `(.L_x_32) ;  /* 0x0000011000017945 */ /* 0x000fe80003800000 */
[----:B------:R-:W-:Y:S01]  /*26f0*/  IMAD.X R129, R13, 0x1, R129, P3 ;  /* 0x000000010d817824 */ /* 0x000fe200018e0681 */
[----:B------:R-:W-:-:S02]  /*2700*/  SHF.L.U64.HI R13, R20, 0x4, R21 ;  /* 0x00000004140d7819 */ /* 0x000fc40000010215 */
[----:B------:R-:W-:Y:S01]  /*2710*/  ISETP.GT.AND P3, PT, R3, 0x1, P0 ;  /* 0x000000010300780c */ /* 0x000fe20000764270 */
[----:B------:R-:W-:-:S04]  /*2720*/  IMAD.WIDE.U32 R128, R23, R134, R128 ;  /* 0x0000008617807225 */ /* 0x000fc800078e0080 */
[----:B------:R-:W-:Y:S01]  /*2730*/  IMAD.IADD R23, R131, 0x1, R129 ;  /* 0x0000000183177824 */ /* 0x000fe200078e0281 */
[----:B------:R-:W-:-:S04]  /*2740*/  LEA R88, P5, R128, R124, 0x1 ;  /* 0x0000007c80587211 */ /* 0x000fc800078a08ff */
[----:B-1----:R-:W-:Y:S01]  /*2750*/  LEA.HI.X R89, R128, R125, R23, 0x1, P5 ;  /* 0x0000007d80597211 */ /* 0x002fe200028f0c17 */
[----:B--2---:R-:W-:-:S05]  /*2760*/  HADD2.F32 R12, -RZ, R127.H0_H0 ;  /* 0x2000007fff0c7230 */ /* 0x004fca0000004100 */
[----:B------:R-:W-:Y:S01]  /*2770*/  FMUL R11, R12, R121 ;  /* 0x000000790c0b7220 */ /* 0x000fe20000400000 */
[----:B------:R-:W-:-:S03]  /*2780*/  LEA R12, P4, R20, R6, 0x4 ;  /* 0x00000006140c7211 */ /* 0x000fc600078820ff */
[----:B------:R-:W-:Y:S02]  /*2790*/  FFMA R11, R90, R120, R11 ;  /* 0x000000785a0b7223 */ /* 0x000fe4000000000b */
[----:B------:R-:W-:-:S03]  /*27a0*/  IMAD.X R13, R13, 0x1, R7, P4 ;  /* 0x000000010d0d7824 */ /* 0x000fc600020e0607 */
[----:B------:R-:W-:-:S05]  /*27b0*/  F2FP.F16.F32.PACK_AB R11, RZ, R11 ;  /* 0x0000000bff0b723e */ /* 0x000fca00000000ff */
[----:B------:R1:W-:Y:S01]  /*27c0*/  @P2 STG.E.U16 desc[UR36][R12.64], R11 ;  /* 0x0000000b0c002986 */ /* 0x0003e2000c101524 */
[----:B------:R-:W-:Y:S05]  /*27d0*/  @!P3 BRA `(.L_x_33) ;  /* 0x000000000004b947 */ /* 0x000fea0003800000 */
[----:B------:R2:W5:Y:S02]  /*27e0*/  LDG.E.LTC128B.U16 R127, desc[UR36][R88.64+0x2] ;  /* 0x00000224587f7981 */ /* 0x000564000c1e1520 */
.L_x_33:
[----:B------:R-:W-:Y:S05]  /*27f0*/  BSYNC B1 ;  /* 0x0000000000017941 */ /* 0x000fea0003800000 */
.L_x_32:
[----:B-----5:R-:W-:Y:S01]  /*2800*/  HADD2.F32 R90, -RZ, R127.H0_H0 ;  /* 0x2000007fff5a7230 */ /* 0x020fe20000004100 */
[----:B------:R-:W-:Y:S01]  /*2810*/  ISETP.GT.AND P2, PT, R3, 0x8, P1 ;  /* 0x000000080300780c */ /* 0x000fe20000f44270 */
[----:B------:R-:W-:Y:S03]  /*2820*/  BSSY B1, `(.L_x_34) ;  /* 0x0000007000017945 */ /* 0x000fe60003800000 */
[----:B------:R-:W-:-:S04]  /*2830*/  FMUL R90, R90, R121 ;  /* 0x000000795a5a7220 */ /* 0x000fc80000400000 */
[----:B------:R-:W-:-:S05]  /*2840*/  FFMA R90, R91, R120, R90 ;  /* 0x000000785b5a7223 */ /* 0x000fca000000005a */
[----:B------:R-:W-:-:S05]  /*2850*/  F2FP.F16.F32.PACK_AB R90, RZ, R90 ;  /* 0x0000005aff5a723e */ /* 0x000fca00000000ff */
[----:B------:R3:W-:Y:S01]  /*2860*/  @P3 STG.E.U16 desc[UR36][R12.64+0x2], R90 ;  /* 0x0000025a0c003986 */ /* 0x0007e2000c101524 */
[----:B------:R-:W-:Y:S05]  /*2870*/  @!P2 BRA `(.L_x_35) ;  /* 0x000000000004a947 */ /* 0x000fea0003800000 */
[----:B------:R4:W5:Y:S02]  /*2880*/  LDG.E.LTC128B.U16 R127, desc[UR36][R122.64+0x10] ;  /* 0x000010247a7f7981 */ /* 0x000964000c1e1520 */
.L_x_35:
[----:B------:R-:W-:Y:S05]  /*2890*/  BSYNC B1 ;  /* 0x0000000000017941 */ /* 0x000fea0003800000 */
.L_x_34:
[----:B---3-5:R-:W-:Y:S01]  /*28a0*/  HADD2.F32 R90, -RZ, R127.H0_H0 ;  /* 0x2000007fff5a7230 */ /* 0x028fe20000004100 */
[----:B------:R-:W-:Y:S01]  /*28b0*/  ISETP.GT.AND P3, PT, R3, 0x9, P1 ;  /* 0x000000090300780c */ /* 0x000fe20000f64270 */
[----:B------:R-:W-:Y:S03]  /*28c0*/  BSSY B1, `(.L_x_36) ;  /* 0x0000007000017945 */ /* 0x000fe60003800000 */
[----:B-1----:R-:W-:-:S04]  /*28d0*/  FMUL R11, R90, R121 ;  /* 0x000000795a0b7220 */ /* 0x002fc80000400000 */
[----:B------:R-:W-:-:S05]  /*28e0*/  FFMA R11, R92, R120, R11 ;  /* 0x000000785c0b7223 */ /* 0x000fca000000000b */
[----:B------:R-:W-:-:S05]  /*28f0*/  F2FP.F16.F32.PACK_AB R11, RZ, R11 ;  /* 0x0000000bff0b723e */ /* 0x000fca00000000ff */
[----:B------:R1:W-:Y:S01]  /*2900*/  @P2 STG.E.U16 desc[UR36][R6.64+0x10], R11 ;  /* 0x0000100b06002986 */ /* 0x0003e2000c101524 */
[----:B------:R-:W-:Y:S05]  /*2910*/  @!P3 BRA `(.L_x_37) ;  /* 0x000000000004b947 */ /* 0x000fea0003800000 */
[----:B------:R3:W5:Y:S02]  /*2920*/  LDG.E.LTC128B.U16 R127, desc[UR36][R122.64+0x12] ;  /* 0x000012247a7f7981 */ /* 0x000764000c1e1520 */
.L_x_37:
[----:B------:R-:W-:Y:S05]  /*2930*/  BSYNC B1 ;  /* 0x0000000000017941 */ /* 0x000fea0003800000 */
.L_x_36:
        /* <DEDUP_REMOVED lines=9> */
.L_x_39:
[----:B------:R-:W-:Y:S05]  /*29d0*/  BSYNC B1 ;  /* 0x0000000000017941 */ /* 0x000fea0003800000 */
.L_x_38:
[----:B0----5:R-:W-:Y:S01]  /*29e0*/  HADD2.F32 R90, -RZ, R127.H0_H0 ;  /* 0x2000007fff5a7230 */ /* 0x021fe20000004100 */
        /* <DEDUP_REMOVED lines=8> */
.L_x_41:
[----:B------:R-:W-:Y:S05]  /*2a70*/  BSYNC B1 ;  /* 0x0000000000017941 */ /* 0x000fea0003800000 */
.L_x_40:
        /* <DEDUP_REMOVED lines=9> */
.L_x_43:
[----:B------:R-:W-:Y:S05]  /*2b10*/  BSYNC B1 ;  /* 0x0000000000017941 */ /* 0x000fea0003800000 */
.L_x_42:
[----:B0----5:R-:W-:Y:S01]  /*2b20*/  HADD2.F32 R90, -RZ, R127.H0_H0 ;  /* 0x2000007fff5a7230 */ /* 0x021fe20000004100 */
        /* <DEDUP_REMOVED lines=8> */
.L_x_45:
[----:B------:R-:W-:Y:S05]  /*2bb0*/  BSYNC B1 ;  /* 0x0000000000017941 */ /* 0x000fea0003800000 */
.L_x_44:
        /* <DEDUP_REMOVED lines=9> */
.L_x_47:
[----:B------:R-:W-:Y:S05]  /*2c50*/  BSYNC B1 ;  /* 0x0000000000017941 */ /* 0x000fea0003800000 */
.L_x_46:
        /* <DEDUP_REMOVED lines=9> */
.L_x_49:
[----:B------:R-:W-:Y:S05]  /*2cf0*/  BSYNC B1 ;  /* 0x0000000000017941 */ /* 0x000fea0003800000 */
.L_x_48:
        /* <DEDUP_REMOVED lines=9> */
.L_x_51:
[----:B------:R-:W-:Y:S05]  /*2d90*/  BSYNC B1 ;  /* 0x0000000000017941 */ /* 0x000fea0003800000 */
.L_x_50:
        /* <DEDUP_REMOVED lines=9> */
.L_x_53:
[----:B------:R-:W-:Y:S05]  /*2e30*/  BSYNC B1 ;  /* 0x0000000000017941 */ /* 0x000fea0003800000 */
.L_x_52:
        /* <DEDUP_REMOVED lines=9> */
.L_x_55:
[----:B------:R-:W-:Y:S05]  /*2ed0*/  BSYNC B1 ;  /* 0x0000000000017941 */ /* 0x000fea0003800000 */
.L_x_54:
        /* <DEDUP_REMOVED lines=9> */
.L_x_57:
[----:B------:R-:W-:Y:S05]  /*2f70*/  BSYNC B1 ;  /* 0x0000000000017941 */ /* 0x000fea0003800000 */
.L_x_56:
        /* <DEDUP_REMOVED lines=9> */
.L_x_59:
[----:B------:R-:W-:Y:S05]  /*3010*/  BSYNC B1 ;  /* 0x0000000000017941 */ /* 0x000fea0003800000 */
.L_x_58:
        /* <DEDUP_REMOVED lines=9> */
.L_x_61:
[----:B------:R-:W-:Y:S05]  /*30b0*/  BSYNC B1 ;  /* 0x0000000000017941 */ /* 0x000fea0003800000 */
.L_x_60:
        /* <DEDUP_REMOVED lines=9> */
.L_x_63:
[----:B------:R-:W-:Y:S05]  /*3150*/  BSYNC B1 ;  /* 0x0000000000017941 */ /* 0x000fea0003800000 */
.L_x_62:
        /* <DEDUP_REMOVED lines=9> */
.L_x_65:
[----:B------:R-:W-:Y:S05]  /*31f0*/  BSYNC B1 ;  /* 0x0000000000017941 */ /* 0x000fea0003800000 */
.L_x_64:
        /* <DEDUP_REMOVED lines=9> */
.L_x_67:
[----:B------:R-:W-:Y:S05]  /*3290*/  BSYNC B1 ;  /* 0x0000000000017941 */ /* 0x000fea0003800000 */
.L_x_66:
        /* <DEDUP_REMOVED lines=9> */
.L_x_69:
[----:B------:R-:W-:Y:S05]  /*3330*/  BSYNC B1 ;  /* 0x0000000000017941 */ /* 0x000fea0003800000 */
.L_x_68:
        /* <DEDUP_REMOVED lines=9> */
.L_x_71:
[----:B------:R-:W-:Y:S05]  /*33d0*/  BSYNC B1 ;  /* 0x0000000000017941 */ /* 0x000fea0003800000 */
.L_x_70:
        /* <DEDUP_REMOVED lines=9> */
.L_x_73:
[----:B------:R-:W-:Y:S05]  /*3470*/  BSYNC B1 ;  /* 0x0000000000017941 */ /* 0x000fea0003800000 */
.L_x_72:
        /* <DEDUP_REMOVED lines=9> */
.L_x_75:
[----:B------:R-:W-:Y:S05]  /*3510*/  BSYNC B1 ;  /* 0x0000000000017941 */ /* 0x000fea0003800000 */
.L_x_74:
        /* <DEDUP_REMOVED lines=9> */
.L_x_77:
[----:B------:R-:W-:Y:S05]  /*35b0*/  BSYNC B1 ;  /* 0x0000000000017941 */ /* 0x000fea0003800000 */
.L_x_76:
        /* <DEDUP_REMOVED lines=9> */
.L_x_79:
[----:B------:R-:W-:Y:S05]  /*3650*/  BSYNC B1 ;  /* 0x0000000000017941 */ /* 0x000fea0003800000 */
.L_x_78:
        /* <DEDUP_REMOVED lines=9> */
.L_x_81:
[----:B------:R-:W-:Y:S05]  /*36f0*/  BSYNC B1 ;  /* 0x0000000000017941 */ /* 0x000fea0003800000 */
.L_x_80:
        /* <DEDUP_REMOVED lines=9> */
.L_x_83:
[----:B------:R-:W-:Y:S05]  /*3790*/  BSYNC B1 ;  /* 0x0000000000017941 */ /* 0x000fea0003800000 */
.L_x_82:
        /* <DEDUP_REMOVED lines=9> */
.L_x_85:
[----:B------:R-:W-:Y:S05]  /*3830*/  BSYNC B1 ;  /* 0x0000000000017941 */ /* 0x000fea0003800000 */
.L_x_84:
        /* <DEDUP_REMOVED lines=9> */
.L_x_87:
[----:B------:R-:W-:Y:S05]  /*38d0*/  BSYNC B1 ;  /* 0x0000000000017941 */ /* 0x000fea0003800000 */
.L_x_86:
        /* <DEDUP_REMOVED lines=9> */
.L_x_89:
[----:B------:R-:W-:Y:S05]  /*3970*/  BSYNC B1 ;  /* 0x0000000000017941 */ /* 0x000fea0003800000 */
.L_x_88:
[----:B012--5:R-:W-:Y:S01]  /*3980*/  HADD2.F32 R88, -RZ, R127.H0_H0 ;  /* 0x2000007fff587230 */ /* 0x027fe20000004100 */
[----:B------:R-:W-:Y:S01]  /*3990*/  ISETP.GT.AND P0, PT, R0, 0x80, PT ;  /* 0x000000800000780c */ /* 0x000fe20003f04270 */
[C---:B------:R-:W-:Y:S01]  /*39a0*/  IMAD.SHL.U32 R11, R14.reuse, 0x100, RZ ;  /* 0x000001000e0b7824 */ /* 0x040fe200078e00ff */
[----:B------:R-:W-:Y:S02]  /*39b0*/  SHF.L.U64.HI R23, R14, 0x8, R15 ;  /* 0x000000080e177819 */ /* 0x000fe4000001020f */
[----:B------:R-:W-:Y:S01]  /*39c0*/  FMUL R88, R88, R121 ;  /* 0x0000007958587220 */ /* 0x000fe20000400000 */
[----:B------:R-:W-:Y:S02]  /*39d0*/  ISETP.GT.AND P3, PT, R3, RZ, P0 ;  /* 0x000000ff0300720c */ /* 0x000fe40000764270 */
[----:B------:R-:W-:Y:S01]  /*39e0*/  IADD3 R14, P2, R11, R4, RZ ;  /* 0x000000040b0e7210 */ /* 0x000fe20007f5e0ff */
[----:B------:R-:W-:-:S04]  /*39f0*/  FFMA R88, R119, R120, R88 ;  /* 0x0000007877587223 */ /* 0x000fc80000000058 */
[----:B------:R-:W-:Y:S01]  /*3a00*/  IMAD.X R15, R23, 0x1, R5, P2 ;  /* 0x00000001170f7824 */ /* 0x000fe200010e0605 */
[----:B------:R-:W-:-:S04]  /*3a10*/  F2FP.F16.F32.PACK_AB R88, RZ, R88 ;  /* 0x00000058ff58723e */ /* 0x000fc800000000ff */
[----:B------:R-:W-:-:S05]  /*3a20*/  PRMT R90, R88, 0x7610, R90 ;  /* 0x00007610585a7816 */ /* 0x000fca000000005a */
[----:B------:R0:W-:Y:S04]  /*3a30*/  @P1 STG.E.U16 desc[UR36][R12.64+0x72], R90 ;  /* 0x0000725a0c001986 */ /* 0x0001e8000c101524 */
[----:B------:R-:W2:Y:S01]  /*3a40*/  @P3 LDG.E.LTC128B.U16 R127, desc[UR36][R14.64] ;  /* 0x000000240e7f3981 */ /* 0x000ea2000c1e1520 */
[C---:B------:R-:W-:Y:S01]  /*3a50*/  IMAD.SHL.U32 R91, R20.reuse, 0x100, RZ ;  /* 0x00000100145b7824 */ /* 0x040fe200078e00ff */
[----:B------:R-:W-:Y:S02]  /*3a60*/  LOP3.LUT R93, R11, 0x2, RZ, 0xfc, !PT ;  /* 0x000000020b5d7812 */ /* 0x000fe400078efcff */
[----:B------:R-:W-:Y:S02]  /*3a70*/  ISETP.GT.AND P2, PT, R3, 0x1, P0 ;  /* 0x000000010300780c */ /* 0x000fe40000744270 */
[----:B------:R-:W-:-:S02]  /*3a80*/  SHF.L.U64.HI R95, R20, 0x8, R21 ;  /* 0x00000008145f7819 */ /* 0x000fc40000010215 */
[----:B------:R-:W-:-:S05]  /*3a90*/  IADD3 R20, P1, R91, R6, RZ ;  /* 0x000000065b147210 */ /* 0x000fca0007f3e0ff */
[----:B------:R-:W-:Y:S02]  /*3aa0*/  IMAD.X R21, R95, 0x1, R7, P1 ;  /* 0x000000015f157824 */ /* 0x000fe400008e0607 */
[----:B--2---:R-:W-:-:S05]  /*3ab0*/  HADD2.F32 R88, -RZ, R127.H0_H0 ;  /* 0x2000007fff587230 */ /* 0x004fca0000004100 */
[----:B------:R-:W-:Y:S01]  /*3ac0*/  FMUL R89, R88, R121 ;  /* 0x0000007958597220 */ /* 0x000fe20000400000 */
[----:B------:R-:W-:-:S03]  /*3ad0*/  IADD3 R88, P4, R93, R4, RZ ;  /* 0x000000045d587210 */ /* 0x000fc60007f9e0ff */
[----:B------:R-:W-:-:S05]  /*3ae0*/  FFMA R89, R56, R120, R89 ;  /* 0x0000007838597223 */ /* 0x000fca0000000059 */
[----:B------:R-:W-:Y:S01]  /*3af0*/  F2FP.F16.F32.PACK_AB R56, RZ, R89 ;  /* 0x00000059ff38723e */ /* 0x000fe200000000ff */
[----:B------:R-:W-:-:S03]  /*3b00*/  IMAD.X R89, R23, 0x1, R5, P4 ;  /* 0x0000000117597824 */ /* 0x000fc600020e0605 */
[----:B0-----:R-:W-:-:S05]  /*3b10*/  PRMT R90, R56, 0x7610, R90 ;  /* 0x00007610385a7816 */ /* 0x001fca000000005a */
[----:B------:R0:W-:Y:S04]  /*3b20*/  @P3 STG.E.U16 desc[UR36][R20.64], R90 ;  /* 0x0000005a14003986 */ /* 0x0001e8000c101524 */
[----:B------:R-:W2:Y:S01]  /*3b30*/  @P2 LDG.E.LTC128B.U16 R127, desc[UR36][R88.64] ;  /* 0x00000024587f2981 */ /* 0x000ea2000c1e1520 */
[----:B------:R-:W-:Y:S01]  /*3b40*/  LOP3.LUT R97, R91, 0x2, RZ, 0xfc, !PT ;  /* 0x000000025b617812 */ /* 0x000fe200078efcff */
[----:B------:R-:W-:Y:S01]  /*3b50*/  BSSY B1, `(.L_x_90) ;  /* 0x000000f000017945 */ /* 0x000fe20003800000 */
[----:B------:R-:W-:Y:S02]  /*3b60*/  ISETP.GT.AND P1, PT, R0, 0x88, PT ;  /* 0x000000880000780c */ /* 0x000fe40003f24270 */
[----:B------:R-:W-:Y:S02]  /*3b70*/  IADD3 R98, P4, R97, R6, RZ ;  /* 0x0000000661627210 */ /* 0x000fe40007f9e0ff */
[----:B------:R-:W-:-:S03]  /*3b80*/  ISETP.GT.AND P3, PT, R3, RZ, P1 ;  /* 0x000000ff0300720c */ /* 0x000fc60000f64270 */
[----:B------:R-:W-:Y:S02]  /*3b90*/  IMAD.X R99, R95, 0x1, R7, P4 ;  /* 0x000000015f637824 */ /* 0x000fe400020e0607 */
[----:B--2---:R-:W-:-:S05]  /*3ba0*/  HADD2.F32 R56, -RZ, R127.H0_H0 ;  /* 0x2000007fff387230 */ /* 0x004fca0000004100 */
[----:B------:R-:W-:-:S04]  /*3bb0*/  FMUL R56, R56, R121 ;  /* 0x0000007938387220 */ /* 0x000fc80000400000 */
[----:B------:R-:W-:-:S05]  /*3bc0*/  FFMA R56, R57, R120, R56 ;  /* 0x0000007839387223 */ /* 0x000fca0000000038 */
[----:B------:R-:W-:Y:S02]  /*3bd0*/  F2FP.F16.F32.PACK_AB R57, RZ, R56 ;  /* 0x00000038ff39723e */ /* 0x000fe400000000ff */
[----:B------:R-:W-:Y:S02]  /*3be0*/  IADD3 R56, P4, R11, R8, RZ ;  /* 0x000000080b387210 */ /* 0x000fe40007f9e0ff */
[----:B------:R-:W-:-:S03]  /*3bf0*/  PRMT R88, R57, 0x7610, R88 ;  /* 0x0000761039587816 */ /* 0x000fc60000000058 */
[----:B------:R-:W-:Y:S02]  /*3c00*/  IMAD.X R57, R23, 0x1, R9, P4 ;  /* 0x0000000117397824 */ /* 0x000fe400020e0609 */
[----:B------:R0:W-:Y:S01]  /*3c10*/  @P2 STG.E.U16 desc[UR36][R98.64], R88 ;  /* 0x0000005862002986 */ /* 0x0001e2000c101524 */
[----:B------:R-:W-:Y:S05]  /*3c20*/  @!P3 BRA `(.L_x_91) ;  /* 0x000000000004b947 */ /* 0x000fea0003800000 */
[----:B------:R1:W5:Y:S02]  /*3c30*/  LDG.E.LTC128B.U16 R127, desc[UR36][R56.64] ;  /* 0x00000024387f7981 */ /* 0x000364000c1e1520 */
.L_x_91:
[----:B------:R-:W-:Y:S05]  /*3c40*/  BSYNC B1 ;  /* 0x0000000000017941 */ /* 0x000fea0003800000 */
.L_x_90:
[----:B0----5:R-:W-:Y:S01]  /*3c50*/  HADD2.F32 R88, -RZ, R127.H0_H0 ;  /* 0x2000007fff587230 */ /* 0x021fe20000004100 */
[----:B------:R-:W-:Y:S01]  /*3c60*/  ISETP.GT.AND P2, PT, R3, 0x1, P1 ;  /* 0x000000010300780c */ /* 0x000fe20000f44270 */
[----:B------:R-:W-:Y:S01]  /*3c70*/  BSSY B1, `(.L_x_92) ;  /* 0x000000c000017945 */ /* 0x000fe20003800000 */
[----:B------:R-:W-:Y:S02]  /*3c80*/  PRMT R98, R127, 0x7610, R98 ;  /* 0x000076107f627816 */ /* 0x000fe40000000062 */
[----:B------:R-:W-:Y:S01]  /*3c90*/  FMUL R89, R88, R121 ;  /* 0x0000007958597220 */ /* 0x000fe20000400000 */
[----:B------:R-:W-:-:S03]  /*3ca0*/  IADD3 R88, P4, R91, R12, RZ ;  /* 0x0000000c5b587210 */ /* 0x000fc60007f9e0ff */
[----:B------:R-:W-:-:S05]  /*3cb0*/  FFMA R89, R58, R120, R89 ;  /* 0x000000783a597223 */ /* 0x000fca0000000059 */
[----:B------:R-:W-:Y:S01]  /*3cc0*/  F2FP.F16.F32.PACK_AB R58, RZ, R89 ;  /* 0x00000059ff3a723e */ /* 0x000fe200000000ff */
[----:B------:R-:W-:-:S05]  /*3cd0*/  IMAD.X R89, R95, 0x1, R13, P4 ;  /* 0x000000015f597824 */ /* 0x000fca00020e060d */
[----:B------:R0:W-:Y:S01]  /*3ce0*/  @P3 STG.E.U16 desc[UR36][R88.64], R58 ;  /* 0x0000003a58003986 */ /* 0x0001e2000c101524 */
[----:B------:R-:W-:Y:S05]  /*3cf0*/  @!P2 BRA `(.L_x_93) ;  /* 0x00000000000ca947 */ /* 0x000fea0003800000 */
[----:B------:R-:W-:-:S05]  /*3d00*/  IADD3 R98, P3, R93, R8, RZ ;  /* 0x000000085d627210 */ /* 0x000fca0007f7e0ff */
[----:B------:R-:W-:-:S05]  /*3d10*/  IMAD.X R99, R23, 0x1, R9, P3 ;  /* 0x0000000117637824 */ /* 0x000fca00018e0609 */
[----:B------:R2:W5:Y:S03]  /*3d20*/  LDG.E.LTC128B.U16 R98, desc[UR36][R98.64] ;  /* 0x0000002462627981 */ /* 0x000566000c1e1520 */
.L_x_93:
[----:B------:R-:W-:Y:S05]  /*3d30*/  BSYNC B1 ;  /* 0x0000000000017941 */ /* 0x000fea0003800000 */
.L_x_92:
[----:B0----5:R-:W-:Y:S01]  /*3d40*/  HADD2.F32 R58, -RZ, R98.H0_H0 ;  /* 0x20000062ff3a7230 */ /* 0x021fe20000004100 */
[----:B--2---:R-:W-:Y:S02]  /*3d50*/  LOP3.LUT R99, R11, 0x10, RZ, 0xfc, !PT ;  /* 0x000000100b637812 */ /* 0x004fe400078efcff */
[----:B------:R-:W-:Y:S02]  /*3d60*/  ISETP.GT.AND P3, PT, R3, 0x8, P0 ;  /* 0x000000080300780c */ /* 0x000fe40000764270 */
[----:B------:R-:W-:Y:S01]  /*3d70*/  FMUL R58, R58, R121 ;  /* 0x000000793a3a7220 */ /* 0x000fe20000400000 */
[----:B------:R-:W-:Y:S02]  /*3d80*/  IADD3 R102, P4, R97, R12, RZ ;  /* 0x0000000c61667210 */ /* 0x000fe40007f9e0ff */
[----:B------:R-:W-:Y:S01]  /*3d90*/  IADD3 R104, P5, R99, R4, RZ ;  /* 0x0000000463687210 */ /* 0x000fe20007fbe0ff */
[----:B------:R-:W-:Y:S02]  /*3da0*/  FFMA R58, R59, R120, R58 ;  /* 0x000000783b3a7223 */ /* 0x000fe4000000003a */
[----:B------:R-:W-:-:S02]  /*3db0*/  IMAD.X R103, R95, 0x1, R13, P4 ;  /* 0x000000015f677824 */ /* 0x000fc400020e060d */
[----:B------:R-:W-:Y:S01]  /*3dc0*/  IMAD.X R105, R23, 0x1, R5, P5 ;  /* 0x0000000117697824 */ /* 0x000fe200028e0605 */
[----:B------:R-:W-:-:S04]  /*3dd0*/  F2FP.F16.F32.PACK_AB R58, RZ, R58 ;  /* 0x0000003aff3a723e */ /* 0x000fc800000000ff */
[----:B------:R-:W-:-:S05]  /*3de0*/  PRMT R90, R58, 0x7610, R90 ;  /* 0x000076103a5a7816 */ /* 0x000fca000000005a */
[----:B------:R0:W-:Y:S04]  /*3df0*/  @P2 STG.E.U16 desc[UR36][R102.64], R90 ;  /* 0x0000005a66002986 */ /* 0x0001e8000c101524 */
[----:B------:R-:W2:Y:S01]  /*3e00*/  @P3 LDG.E.LTC128B.U16 R98, desc[UR36][R104.64] ;  /* 0x0000002468623981 */ /* 0x000ea2000c1e1520 */
[----:B------:R-:W-:Y:S02]  /*3e10*/  LOP3.LUT R59, R91, 0x10, RZ, 0xfc, !PT ;  /* 0x000000105b3b7812 */ /* 0x000fe400078efcff */
[----:B------:R-:W-:Y:S02]  /*3e20*/  ISETP.GT.AND P2, PT, R3, 0x9, P0 ;  /* 0x000000090300780c */ /* 0x000fe40000744270 */
[----:B------:R-:W-:-:S05]  /*3e30*/  IADD3 R106, P4, R59, R6, RZ ;  /* 0x000000063b6a7210 */ /* 0x000fca0007f9e0ff */
[----:B------:R-:W-:Y:S02]  /*3e40*/  IMAD.X R107, R95, 0x1, R7, P4 ;  /* 0x000000015f6b7824 */ /* 0x000fe400020e0607 */
[----:B--2---:R-:W-:-:S05]  /*3e50*/  HADD2.F32 R58, -RZ, R98.H0_H0 ;  /* 0x20000062ff3a7230 */ /* 0x004fca0000004100 */
[----:B------:R-:W-:-:S04]  /*3e60*/  FMUL R101, R58, R121 ;  /* 0x000000793a657220 */ /* 0x000fc80000400000 */
[----:B------:R-:W-:Y:S01]  /*3e70*/  FFMA R60, R60, R120, R101 ;  /* 0x000000783c3c7223 */ /* 0x000fe20000000065 */
[----:B------:R-:W-:-:S04]  /*3e80*/  LOP3.LUT R101, R11, 0x12, RZ, 0xfc, !PT ;  /* 0x000000120b657812 */ /* 0x000fc800078efcff */
[----:B------:R-:W-:Y:S02]  /*3e90*/  IADD3 R108, P5, R101, R4, RZ ;  /* 0x00000004656c7210 */ /* 0x000fe40007fbe0ff */
[----:B------:R-:W-:-:S03]  /*3ea0*/  F2FP.F16.F32.PACK_AB R60, RZ, R60 ;  /* 0x0000003cff3c723e */ /* 0x000fc600000000ff */
[----:B------:R-:W-:Y:S01]  /*3eb0*/  IMAD.X R109, R23, 0x1, R5, P5 ;  /* 0x00000001176d7824 */ /* 0x000fe200028e0605 */
[----:B0-----:R-:W-:-:S05]  /*3ec0*/  PRMT R90, R60, 0x7610, R90 ;  /* 0x000076103c5a7816 */ /* 0x001fca000000005a */
[----:B------:R0:W-:Y:S04]  /*3ed0*/  @P3 STG.E.U16 desc[UR36][R106.64], R90 ;  /* 0x0000005a6a003986 */ /* 0x0001e8000c101524 */
[----:B------:R-:W2:Y:S01]  /*3ee0*/  @P2 LDG.E.LTC128B.U16 R98, desc[UR36][R108.64] ;  /* 0x000000246c622981 */ /* 0x000ea2000c1e1520 */
[----:B------:R-:W-:Y:S01]  /*3ef0*/  LOP3.LUT R103, R91, 0x12, RZ, 0xfc, !PT ;  /* 0x000000125b677812 */ /* 0x000fe200078efcff */
[----:B------:R-:W-:Y:S01]  /*3f00*/  BSSY B1, `(.L_x_94) ;  /* 0x000000d000017945 */ /* 0x000fe20003800000 */
[----:B------:R-:W-:Y:S02]  /*3f10*/  ISETP.GT.AND P3, PT, R3, 0x8, P1 ;  /* 0x000000080300780c */ /* 0x000fe40000f64270 */
[----:B------:R-:W-:Y:S01]  /*3f20*/  IADD3 R60, P4, R103, R6, RZ ;  /* 0x00000006673c7210 */ /* 0x000fe20007f9e0ff */
[----:B--2---:R-:W-:-:S05]  /*3f30*/  HADD2.F32 R58, -RZ, R98.H0_H0 ;  /* 0x20000062ff3a7230 */ /* 0x004fca0000004100 */
[----:B------:R-:W-:-:S04]  /*3f40*/  FMUL R58, R58, R121 ;  /* 0x000000793a3a7220 */ /* 0x000fc80000400000 */
[----:B------:R-:W-:Y:S01]  /*3f50*/  FFMA R58, R61, R120, R58 ;  /* 0x000000783d3a7223 */ /* 0x000fe2000000003a */
[----:B------:R-:W-:-:S04]  /*3f60*/  IMAD.X R61, R95, 0x1, R7, P4 ;  /* 0x000000015f3d7824 */ /* 0x000fc800020e0607 */
[----:B------:R-:W-:-:S05]  /*3f70*/  F2FP.F16.F32.PACK_AB R58, RZ, R58 ;  /* 0x0000003aff3a723e */ /* 0x000fca00000000ff */
[----:B------:R0:W-:Y:S01]  /*3f80*/  @P2 STG.E.U16 desc[UR36][R60.64], R58 ;  /* 0x0000003a3c002986 */ /* 0x0001e2000c101524 */
[----:B------:R-:W-:Y:S05]  /*3f90*/  @!P3 BRA `(.L_x_95) ;  /* 0x00000000000cb947 */ /* 0x000fea0003800000 */
[----:B0-----:R-:W-:-:S05]  /*3fa0*/  IADD3 R60, P2, R99, R8, RZ ;  /* 0x00000008633c7210 */ /* 0x001fca0007f5e0ff */
[----:B------:R-:W-:-:S05]  /*3fb0*/  IMAD.X R61, R23, 0x1, R9, P2 ;  /* 0x00000001173d7824 */ /* 0x000fca00010e0609 */
[----:B------:R2:W5:Y:S03]  /*3fc0*/  LDG.E.LTC128B.U16 R98, desc[UR36][R60.64] ;  /* 0x000000243c627981 */ /* 0x000566000c1e1520 */
.L_x_95:
[----:B------:R-:W-:Y:S05]  /*3fd0*/  BSYNC B1 ;  /* 0x0000000000017941 */ /* 0x000fea0003800000 */
.L_x_94:
[----:B0----5:R-:W-:Y:S01]  /*3fe0*/  HADD2.F32 R58, -RZ, R98.H0_H0 ;  /* 0x20000062ff3a7230 */ /* 0x021fe20000004100 */
[----:B--2---:R-:W-:Y:S01]  /*3ff0*/  IADD3 R60, P4, R59, R12, RZ ;  /* 0x0000000c3b3c7210 */ /* 0x004fe20007f9e0ff */
[----:B------:R-:W-:Y:S01]  /*4000*/  BSSY B1, `(.L_x_96) ;  /* 0x000000b000017945 */ /* 0x000fe20003800000 */
[----:B------:R-:W-:Y:S02]  /*4010*/  ISETP.GT.AND P2, PT, R3, 0x9, P1 ;  /* 0x000000090300780c */ /* 0x000fe40000f44270 */
[----:B------:R-:W-:-:S04]  /*4020*/  FMUL R61, R58, R121 ;  /* 0x000000793a3d7220 */ /* 0x000fc80000400000 */
[----:B------:R-:W-:-:S05]  /*4030*/  FFMA R61, R62, R120, R61 ;  /* 0x000000783e3d7223 */ /* 0x000fca000000003d */
[----:B------:R-:W-:Y:S01]  /*4040*/  F2FP.F16.F32.PACK_AB R58, RZ, R61 ;  /* 0x0000003dff3a723e */ /* 0x000fe200000000ff */
[----:B------:R-:W-:-:S05]  /*4050*/  IMAD.X R61, R95, 0x1, R13, P4 ;  /* 0x000000015f3d7824 */ /* 0x000fca00020e060d */
[----:B------:R0:W-:Y:S01]  /*4060*/  @P3 STG.E.U16 desc[UR36][R60.64], R58 ;  /* 0x0000003a3c003986 */ /* 0x0001e2000c101524 */
[----:B------:R-:W-:Y:S05]  /*4070*/  @!P2 BRA `(.L_x_97) ;  /* 0x00000000000ca947 */ /* 0x000fea0003800000 */
[----:B0-----:R-:W-:-:S05]  /*4080*/  IADD3 R60, P3, R101, R8, RZ ;  /* 0x00000008653c7210 */ /* 0x001fca0007f7e0ff */
[----:B------:R-:W-:-:S05]  /*4090*/  IMAD.X R61, R23, 0x1, R9, P3 ;  /* 0x00000001173d7824 */ /* 0x000fca00018e0609 */
[----:B------:R2:W5:Y:S03]  /*40a0*/  LDG.E.LTC128B.U16 R98, desc[UR36][R60.64] ;  /* 0x000000243c627981 */ /* 0x000566000c1e1520 */
.L_x_97:
[----:B------:R-:W-:Y:S05]  /*40b0*/  BSYNC B1 ;  /* 0x0000000000017941 */ /* 0x000fea0003800000 */
.L_x_96:
        /* <DEDUP_REMOVED lines=41> */
.L_x_99:
[----:B------:R-:W-:Y:S05]  /*4350*/  BSYNC B1 ;  /* 0x0000000000017941 */ /* 0x000fea0003800000 */
.L_x_98:
        /* <DEDUP_REMOVED lines=13> */
.L_x_101:
[----:B------:R-:W-:Y:S05]  /*4430*/  BSYNC B1 ;  /* 0x0000000000017941 */ /* 0x000fea0003800000 */
.L_x_100:
        /* <DEDUP_REMOVED lines=41> */
.L_x_103:
[----:B------:R-:W-:Y:S05]  /*46d0*/  BSYNC B1 ;  /* 0x0000000000017941 */ /* 0x000fea0003800000 */
.L_x_102:
        /* <DEDUP_REMOVED lines=13> */
.L_x_105:
[----:B------:R-:W-:Y:S05]  /*47b0*/  BSYNC B1 ;  /* 0x0000000000017941 */ /* 0x000fea0003800000 */
.L_x_104:
        /* <DEDUP_REMOVED lines=21> */
[----:B---34-:R-:W-:Y:S02]  /*4910*/  IADD3 R122, P5, R113, R4, RZ ;  /* 0x00000004717a7210 */ /* 0x018fe40007fbe0ff */
        /* <DEDUP_REMOVED lines=19> */
.L_x_107:
[----:B------:R-:W-:Y:S05]  /*4a50*/  BSYNC B1 ;  /* 0x0000000000017941 */ /* 0x000fea0003800000 */
.L_x_106:
        /* <DEDUP_REMOVED lines=13> */
.L_x_109:
[----:B------:R-:W-:Y:S05]  /*4b30*/  BSYNC B1 ;  /* 0x0000000000017941 */ /* 0x000fea0003800000 */
.L_x_108:
        /* <DEDUP_REMOVED lines=24> */
[----:B------:R-:W-:-:S05]  /*4cc0*/  PRMT R62, R76, 0x7610, R62 ;  /* 0x000076104c3e7816 */ /* 0x000fca000000003e */
[----:B------:R2:W-:Y:S04]  /*4cd0*/  @P3 STG.E.U16 desc[UR36][R124.64], R62 ;  /* 0x0000003e7c003986 */ /* 0x0005e8000c101524 */
[----:B------:R-:W3:Y:S01]  /*4ce0*/  @P2 LDG.E.LTC128B.U16 R98, desc[UR36][R128.64] ;  /* 0x0000002480622981 */ /* 0x000ee2000c1e1520 */
[----:B0-----:R-:W-:Y:S01]  /*4cf0*/  LOP3.LUT R119, R91, 0x52, RZ, 0xfc, !PT ;  /* 0x000000525b777812 */ /* 0x001fe200078efcff */
[----:B------:R-:W-:Y:S01]  /*4d00*/  BSSY B1, `(.L_x_110) ;  /* 0x000000d000017945 */ /* 0x000fe20003800000 */
[----:B------:R-:W-:Y:S02]  /*4d10*/  ISETP.GT.AND P3, PT, R3, 0x28, P1 ;  /* 0x000000280300780c */ /* 0x000fe40000f64270 */
[----:B------:R-:W-:Y:S01]  /*4d20*/  IADD3 R76, P4, R119, R6, RZ ;  /* 0x00000006774c7210 */ /* 0x000fe20007f9e0ff */
[----:B---3--:R-:W-:-:S05]  /*4d30*/  HADD2.F32 R58, -RZ, R98.H0_H0 ;  /* 0x20000062ff3a7230 */ /* 0x008fca0000004100 */
[----:B------:R-:W-:-:S04]  /*4d40*/  FMUL R58, R58, R121 ;  /* 0x000000793a3a7220 */ /* 0x000fc80000400000 */
[----:B------:R-:W-:Y:S01]  /*4d50*/  FFMA R58, R77, R120, R58 ;  /* 0x000000784d3a7223 */ /* 0x000fe2000000003a */
[----:B------:R-:W-:-:S04]  /*4d60*/  IMAD.X R77, R95, 0x1, R7, P4 ;  /* 0x000000015f4d7824 */ /* 0x000fc800020e0607 */
[----:B------:R-:W-:-:S05]  /*4d70*/  F2FP.F16.F32.PACK_AB R58, RZ, R58 ;  /* 0x0000003aff3a723e */ /* 0x000fca00000000ff */
[----:B------:R2:W-:Y:S01]  /*4d80*/  @P2 STG.E.U16 desc[UR36][R76.64], R58 ;  /* 0x0000003a4c002986 */ /* 0x0005e2000c101524 */
[----:B------:R-:W-:Y:S05]  /*4d90*/  @!P3 BRA `(.L_x_111) ;  /* 0x00000000000cb947 */ /* 0x000fea0003800000 */
[----:B--2---:R-:W-:-:S05]  /*4da0*/  IADD3 R76, P2, R73, R8, RZ ;  /* 0x00000008494c7210 */ /* 0x004fca0007f5e0ff */
[----:B------:R-:W-:-:S05]  /*4db0*/  IMAD.X R77, R23, 0x1, R9, P2 ;  /* 0x00000001174d7824 */ /* 0x000fca00010e0609 */
[----:B------:R0:W5:Y:S03]  /*4dc0*/  LDG.E.LTC128B.U16 R98, desc[UR36][R76.64] ;  /* 0x000000244c627981 */ /* 0x000166000c1e1520 */
.L_x_111:
[----:B------:R-:W-:Y:S05]  /*4dd0*/  BSYNC B1 ;  /* 0x0000000000017941 */ /* 0x000fea0003800000 */
.L_x_110:
[----:B--2--5:R-:W-:Y:S01]  /*4de0*/  HADD2.F32 R58, -RZ, R98.H0_H0 ;  /* 0x20000062ff3a7230 */ /* 0x024fe20000004100 */
[----:B0-----:R-:W-:Y:S01]  /*4df0*/  IADD3 R76, P4, R75, R12, RZ ;  /* 0x0000000c4b4c7210 */ /* 0x001fe20007f9e0ff */
        /* <DEDUP_REMOVED lines=11> */
.L_x_113:
[----:B------:R-:W-:Y:S05]  /*4eb0*/  BSYNC B1 ;  /* 0x0000000000017941 */ /* 0x000fea0003800000 */
.L_x_112:
        /* <DEDUP_REMOVED lines=41> */
.L_x_115:
[----:B------:R-:W-:Y:S05]  /*5150*/  BSYNC B1 ;  /* 0x0000000000017941 */ /* 0x000fea0003800000 */
.L_x_114:
        /* <DEDUP_REMOVED lines=13> */
.L_x_117:
[----:B------:R-:W-:Y:S05]  /*5230*/  BSYNC B1 ;  /* 0x0000000000017941 */ /* 0x000fea0003800000 */
.L_x_116:
        /* <DEDUP_REMOVED lines=23> */
[----:B------:R-:W-:Y:S02]  /*53b0*/  IMAD.X R135, R23, 0x1, R5, P4 ;  /* 0x0000000117877824 */ /* 0x000fe400020e0605 */
[----:B------:R0:W-:Y:S04]  /*53c0*/  @P3 STG.E.U16 desc[UR36][R132.64], R84 ;  /* 0x0000005484003986 */ /* 0x0001e8000c101524 */
[----:B------:R-:W2:Y:S01]  /*53d0*/  @P0 LDG.E.LTC128B.U16 R98, desc[UR36][R134.64] ;  /* 0x0000002486620981 */ /* 0x000ea2000c1e1520 */
[----:B------:R-:W-:Y:S01]  /*53e0*/  LOP3.LUT R5, R91, 0x72, RZ, 0xfc, !PT ;  /* 0x000000725b057812 */ /* 0x000fe200078efcff */
[----:B------:R-:W-:Y:S01]  /*53f0*/  BSSY B1, `(.L_x_118) ;  /* 0x000000d000017945 */ /* 0x000fe20003800000 */
[----:B------:R-:W-:Y:S02]  /*5400*/  ISETP.GT.AND P2, PT, R3, 0x38, P1 ;  /* 0x000000380300780c */ /* 0x000fe40000f44270 */
[----:B------:R-:W-:-:S05]  /*5410*/  IADD3 R6, P3, R5, R6, RZ ;  /* 0x0000000605067210 */ /* 0x000fca0007f7e0ff */
[----:B------:R-:W-:Y:S02]  /*5420*/  IMAD.X R7, R95, 0x1, R7, P3 ;  /* 0x000000015f077824 */ /* 0x000fe400018e0607 */
[----:B--2---:R-:W-:-:S05]  /*5430*/  HADD2.F32 R4, -RZ, R98.H0_H0 ;  /* 0x20000062ff047230 */ /* 0x004fca0000004100 */
[----:B------:R-:W-:-:S04]  /*5440*/  FMUL R4, R4, R121 ;  /* 0x0000007904047220 */ /* 0x000fc80000400000 */
[----:B------:R-:W-:-:S05]  /*5450*/  FFMA R4, R85, R120, R4 ;  /* 0x0000007855047223 */ /* 0x000fca0000000004 */
[----:B------:R-:W-:-:S05]  /*5460*/  F2FP.F16.F32.PACK_AB R4, RZ, R4 ;  /* 0x00000004ff04723e */ /* 0x000fca00000000ff */
[----:B------:R0:W-:Y:S01]  /*5470*/  @P0 STG.E.U16 desc[UR36][R6.64], R4 ;  /* 0x0000000406000986 */ /* 0x0001e2000c101524 */
[----:B------:R-:W-:Y:S05]  /*5480*/  @!P2 BRA `(.L_x_119) ;  /* 0x00000000000ca947 */ /* 0x000fea0003800000 */
[----:B0-----:R-:W-:-:S05]  /*5490*/  IADD3 R6, P0, R81, R8, RZ ;  /* 0x0000000851067210 */ /* 0x001fca0007f1e0ff */
[----:B------:R-:W-:-:S05]  /*54a0*/  IMAD.X R7, R23, 0x1, R9, P0 ;  /* 0x0000000117077824 */ /* 0x000fca00000e0609 */
[----:B------:R2:W5:Y:S03]  /*54b0*/  LDG.E.LTC128B.U16 R98, desc[UR36][R6.64] ;  /* 0x0000002406627981 */ /* 0x000566000c1e1520 */
.L_x_119:
[----:B------:R-:W-:Y:S05]  /*54c0*/  BSYNC B1 ;  /* 0x0000000000017941 */ /* 0x000fea0003800000 */
.L_x_118:
[----:B0----5:R-:W-:Y:S01]  /*54d0*/  HADD2.F32 R4, -RZ, R98.H0_H0 ;  /* 0x20000062ff047230 */ /* 0x021fe20000004100 */
[----:B--2---:R-:W-:Y:S01]  /*54e0*/  IADD3 R6, P0, R83, R12, RZ ;  /* 0x0000000c53067210 */ /* 0x004fe20007f1e0ff */
[----:B------:R-:W-:Y:S01]  /*54f0*/  BSSY B1, `(.L_x_120) ;  /* 0x000000b000017945 */ /* 0x000fe20003800000 */
[----:B------:R-:W-:Y:S02]  /*5500*/  ISETP.GT.AND P1, PT, R3, 0x39, P1 ;  /* 0x000000390300780c */ /* 0x000fe40000f24270 */
[----:B------:R-:W-:-:S04]  /*5510*/  FMUL R7, R4, R121 ;  /* 0x0000007904077220 */ /* 0x000fc80000400000 */
[----:B------:R-:W-:-:S05]  /*5520*/  FFMA R7, R86, R120, R7 ;  /* 0x0000007856077223 */ /* 0x000fca0000000007 */
[----:B------:R-:W-:Y:S01]  /*5530*/  F2FP.F16.F32.PACK_AB R4, RZ, R7 ;  /* 0x00000007ff04723e */ /* 0x000fe200000000ff */
[----:B------:R-:W-:Y:S01]  /*5540*/  IMAD.X R7, R95, 0x1, R13, P0 ;  /* 0x000000015f077824 */ /* 0x000fe200000e060d */
[----:B------:R-:W-:-:S04]  /*5550*/  IADD3 R8, P0, R127, R8, RZ ;  /* 0x000000087f087210 */ /* 0x000fc80007f1e0ff */
[----:B------:R0:W-:Y:S01]  /*5560*/  @P2 STG.E.U16 desc[UR36][R6.64], R4 ;  /* 0x0000000406002986 */ /* 0x0001e2000c101524 */
[----:B------:R-:W-:Y:S01]  /*5570*/  IMAD.X R9, R23, 0x1, R9, P0 ;  /* 0x0000000117097824 */ /* 0x000fe200000e0609 */
[----:B------:R-:W-:Y:S07]  /*5580*/  @!P1 BRA `(.L_x_121) ;  /* 0x0000000000049947 */ /* 0x000fee0003800000 */
[----:B------:R2:W5:Y:S02]  /*5590*/  LDG.E.LTC128B.U16 R98, desc[UR36][R8.64] ;  /* 0x0000002408627981 */ /* 0x000564000c1e1520 */
.L_x_121:
[----:B------:R-:W-:Y:S05]  /*55a0*/  BSYNC B1 ;  /* 0x0000000000017941 */ /* 0x000fea0003800000 */
.L_x_120:
[----:B0----5:R-:W-:Y:S01]  /*55b0*/  HADD2.F32 R4, -RZ, R98.H0_H0 ;  /* 0x20000062ff047230 */ /* 0x021fe20000004100 */
[----:B------:R-:W-:Y:S01]  /*55c0*/  IADD3 R6, P3, R5, R12, RZ ;  /* 0x0000000c05067210 */ /* 0x000fe20007f7e0ff */
[----:B------:R-:W-:Y:S01]  /*55d0*/  BSSY B1, `(.L_x_122) ;  /* 0x000000c000017945 */ /* 0x000fe20003800000 */
[----:B------:R-:W-:Y:S02]  /*55e0*/  ISETP.GT.AND P0, PT, R0, 0x100, PT ;  /* 0x000001000000780c */ /* 0x000fe40003f04270 */
[----:B------:R-:W-:Y:S01]  /*55f0*/  FMUL R4, R4, R121 ;  /* 0x0000007904047220 */ /* 0x000fe20000400000 */
[----:B------:R-:W-:Y:S01]  /*5600*/  IMAD.X R7, R95, 0x1, R13, P3 ;  /* 0x000000015f077824 */ /* 0x000fe200018e060d */
[----:B------:R-:W-:Y:S02]  /*5610*/  ISETP.GT.AND P2, PT, R3, RZ, P0 ;  /* 0x000000ff0300720c */ /* 0x000fe40000744270 */
[----:B------:R-:W-:-:S05]  /*5620*/  FFMA R4, R87, R120, R4 ;  /* 0x0000007857047223 */ /* 0x000fca0000000004 */
[----:B------:R-:W-:-:S05]  /*5630*/  F2FP.F16.F32.PACK_AB R4, RZ, R4 ;  /* 0x00000004ff04723e */ /* 0x000fca00000000ff */
[----:B------:R0:W-:Y:S01]  /*5640*/  @P1 STG.E.U16 desc[UR36][R6.64], R4 ;  /* 0x0000000406001986 */ /* 0x0001e2000c101524 */
[----:B------:R-:W-:Y:S05]  /*5650*/  @!P2 BRA `(.L_x_123) ;  /* 0x00000000000ca947 */ /* 0x000fea0003800000 */
[----:B0-----:R-:W-:-:S05]  /*5660*/  IADD3 R6, P1, R14, R11, RZ ;  /* 0x0000000b0e067210 */ /* 0x001fca0007f3e0ff */
[----:B------:R-:W-:-:S05]  /*5670*/  IMAD.X R7, R15, 0x1, R23, P1 ;  /* 0x000000010f077824 */ /* 0x000fca00008e0617 */
[----:B------:R3:W5:Y:S03]  /*5680*/  LDG.E.LTC128B.U16 R98, desc[UR36][R6.64] ;  /* 0x0000002406627981 */ /* 0x000766000c1e1520 */
.L_x_123:
[----:B------:R-:W-:Y:S05]  /*5690*/  BSYNC B1 ;  /* 0x0000000000017941 */ /* 0x000fea0003800000 */
.L_x_122:
[----:B0----5:R-:W-:Y:S01]  /*56a0*/  HADD2.F32 R4, -RZ, R98.H0_H0 ;  /* 0x20000062ff047230 */ /* 0x021fe20000004100 */
[----:B---3--:R-:W-:Y:S01]  /*56b0*/  IADD3 R6, P1, R20, R91, RZ ;  /* 0x0000005b14067210 */ /* 0x008fe20007f3e0ff */
        /* <DEDUP_REMOVED lines=11> */
.L_x_125:
[----:B------:R-:W-:Y:S05]  /*5770*/  BSYNC B1 ;  /* 0x0000000000017941 */ /* 0x000fea0003800000 */
.L_x_124:
[----:B0----5:R-:W-:Y:S01]  /*5780*/  HADD2.F32 R4, -RZ, R98.H0_H0 ;  /* 0x20000062ff047230 */ /* 0x021fe20000004100 */
[----:B---3--:R-:W-:Y:S01]  /*5790*/  IADD3 R6, P4, R97, R20, RZ ;  /* 0x0000001461067210 */ /* 0x008fe20007f9e0ff */
        /* <DEDUP_REMOVED lines=12> */
.L_x_127:
[----:B------:R-:W-:Y:S05]  /*5860*/  BSYNC B1 ;  /* 0x0000000000017941 */ /* 0x000fea0003800000 */
.L_x_126:
[----:B-----5:R-:W-:Y:S01]  /*5870*/  HADD2.F32 R0, -RZ, R98.H0_H0 ;  /* 0x20000062ff007230 */ /* 0x020fe20000004100 */
[----:B0--3--:R-:W-:Y:S01]  /*5880*/  IADD3 R6, P4, R88, R91, RZ ;  /* 0x0000005b58067210 */ /* 0x009fe20007f9e0ff */
        /* <DEDUP_REMOVED lines=11> */
.L_x_129:
[----:B------:R-:W-:Y:S05]  /*5940*/  BSYNC B1 ;  /* 0x0000000000017941 */ /* 0x000fea0003800000 */
.L_x_128:
[----:B0----5:R-:W-:Y:S01]  /*5950*/  HADD2.F32 R0, -RZ, R98.H0_H0 ;  /* 0x20000062ff007230 */ /* 0x021fe20000004100 */
[----:B---3--:R-:W-:Y:S01]  /*5960*/  IADD3 R6, P4, R88, R97, RZ ;  /* 0x0000006158067210 */ /* 0x008fe20007f9e0ff */
[----:B------:R-:W-:Y:S01]  /*5970*/  BSSY B1, `(.L_x_130) ;  /* 0x000000b000017945 */ /* 0x000fe20003800000 */
[----:B------:R-:W-:Y:S02]  /*5980*/  ISETP.GT.AND P2, PT, R3, 0x8, P0 ;  /* 0x000000080300780c */ /* 0x000fe40000744270 */
[----:B------:R-:W-:Y:S01]  /*5990*/  FMUL R0, R0, R121 ;  /* 0x0000007900007220 */ /* 0x000fe20000400000 */
[----:B------:R-:W-:-:S03]  /*59a0*/  IMAD.X R7, R89, 0x1, R95, P4 ;  /* 0x0000000159077824 */ /* 0x000fc600020e065f */
[----:B------:R-:W-:-:S05]  /*59b0*/  FFMA R0, R27, R120, R0 ;  /* 0x000000781b007223 */ /* 0x000fca0000000000 */
[----:B------:R-:W-:-:S05]  /*59c0*/  F2FP.F16.F32.PACK_AB R0, RZ, R0 ;  /* 0x00000000ff00723e */ /* 0x000fca00000000ff */
[----:B------:R0:W-:Y:S01]  /*59d0*/  @P3 STG.E.U16 desc[UR36][R6.64], R0 ;  /* 0x0000000006003986 */ /* 0x0001e2000c101524 */
[----:B------:R-:W-:Y:S05]  /*59e0*/  @!P2 BRA `(.L_x_131) ;  /* 0x00000000000ca947 */ /* 0x000fea0003800000 */
[----:B0-----:R-:W-:-:S05]  /*59f0*/  IADD3 R6, P3, R99, R14, RZ ;  /* 0x0000000e63067210 */ /* 0x001fca0007f7e0ff */
[----:B------:R-:W-:-:S05]  /*5a00*/  IMAD.X R7, R15, 0x1, R23, P3 ;  /* 0x000000010f077824 */ /* 0x000fca00018e0617 */
[----:B------:R3:W5:Y:S03]  /*5a10*/  LDG.E.LTC128B.U16 R98, desc[UR36][R6.64] ;  /* 0x0000002406627981 */ /* 0x000766000c1e1520 */
.L_x_131:
[----:B------:R-:W-:Y:S05]  /*5a20*/  BSYNC B1 ;  /* 0x0000000000017941 */ /* 0x000fea0003800000 */
.L_x_130:
        /* <DEDUP_REMOVED lines=13> */
.L_x_133:
[----:B------:R-:W-:Y:S05]  /*5b00*/  BSYNC B1 ;  /* 0x0000000000017941 */ /* 0x000fea0003800000 */
.L_x_132:
        /* <DEDUP_REMOVED lines=13> */
.L_x_135:
[----:B------:R-:W-:Y:S05]  /*5be0*/  BSYNC B1 ;  /* 0x0000000000017941 */ /* 0x000fea0003800000 */
.L_x_134:
        /* <DEDUP_REMOVED lines=13> */
.L_x_137:
[----:B------:R-:W-:Y:S05]  /*5cc0*/  BSYNC B1 ;  /* 0x0000000000017941 */ /* 0x000fea0003800000 */
.L_x_136:
        /* <DEDUP_REMOVED lines=13> */
.L_x_139:
[----:B------:R-:W-:Y:S05]  /*5da0*/  BSYNC B1 ;  /* 0x0000000000017941 */ /* 0x000fea0003800000 */
.L_x_138:
        /* <DEDUP_REMOVED lines=13> */
.L_x_141:
[----:B------:R-:W-:Y:S05]  /*5e80*/  BSYNC B1 ;  /* 0x0000000000017941 */ /* 0x000fea0003800000 */
.L_x_140:
        /* <DEDUP_REMOVED lines=13> */
.L_x_143:
[----:B------:R-:W-:Y:S05]  /*5f60*/  BSYNC B1 ;  /* 0x0000000000017941 */ /* 0x000fea0003800000 */
.L_x_142:
        /* <DEDUP_REMOVED lines=13> */
.L_x_145:
[----:B------:R-:W-:Y:S05]  /*6040*/  BSYNC B1 ;  /* 0x0000000000017941 */ /* 0x000fea0003800000 */
.L_x_144:
        /* <DEDUP_REMOVED lines=13> */
.L_x_147:
[----:B------:R-:W-:Y:S05]  /*6120*/  BSYNC B1 ;  /* 0x0000000000017941 */ /* 0x000fea0003800000 */
.L_x_146:
        /* <DEDUP_REMOVED lines=13> */
.L_x_149:
[----:B------:R-:W-:Y:S05]  /*6200*/  BSYNC B1 ;  /* 0x0000000000017941 */ /* 0x000fea0003800000 */
.L_x_148:
        /* <DEDUP_REMOVED lines=13> */
.L_x_151:
[----:B------:R-:W-:Y:S05]  /*62e0*/  BSYNC B1 ;  /* 0x0000000000017941 */ /* 0x000fea0003800000 */
.L_x_150:
        /* <DEDUP_REMOVED lines=13> */
.L_x_153:
[----:B------:R-:W-:Y:S05]  /*63c0*/  BSYNC B1 ;  /* 0x0000000000017941 */ /* 0x000fea0003800000 */
.L_x_152:
        /* <DEDUP_REMOVED lines=13> */
.L_x_155:
[----:B------:R-:W-:Y:S05]  /*64a0*/  BSYNC B1 ;  /* 0x0000000000017941 */ /* 0x000fea0003800000 */
.L_x_154:
        /* <DEDUP_REMOVED lines=13> */
.L_x_157:
[----:B------:R-:W-:Y:S05]  /*6580*/  BSYNC B1 ;  /* 0x0000000000017941 */ /* 0x000fea0003800000 */
.L_x_156:
        /* <DEDUP_REMOVED lines=13> */
.L_x_159:
[----:B------:R-:W-:Y:S05]  /*6660*/  BSYNC B1 ;  /* 0x0000000000017941 */ /* 0x000fea0003800000 */
.L_x_158:
        /* <DEDUP_REMOVED lines=13> */
.L_x_161:
[----:B------:R-:W-:Y:S05]  /*6740*/  BSYNC B1 ;  /* 0x0000000000017941 */ /* 0x000fea0003800000 */
.L_x_160:
        /* <DEDUP_REMOVED lines=13> */
.L_x_163:
[----:B------:R-:W-:Y:S05]  /*6820*/  BSYNC B1 ;  /* 0x0000000000017941 */ /* 0x000fea0003800000 */
.L_x_162:
        /* <DEDUP_REMOVED lines=13> */
.L_x_165:
[----:B------:R-:W-:Y:S05]  /*6900*/  BSYNC B1 ;  /* 0x0000000000017941 */ /* 0x000fea0003800000 */
.L_x_164:
        /* <DEDUP_REMOVED lines=13> */
.L_x_167:
[----:B------:R-:W-:Y:S05]  /*69e0*/  BSYNC B1 ;  /* 0x0000000000017941 */ /* 0x000fea0003800000 */
.L_x_166:
        /* <DEDUP_REMOVED lines=13> */
.L_x_169:
[----:B------:R-:W-:Y:S05]  /*6ac0*/  BSYNC B1 ;  /* 0x0000000000017941 */ /* 0x000fea0003800000 */
.L_x_168:
        /* <DEDUP_REMOVED lines=13> */
.L_x_171:
[----:B------:R-:W-:Y:S05]  /*6ba0*/  BSYNC B1 ;  /* 0x0000000000017941 */ /* 0x000fea0003800000 */
.L_x_170:
        /* <DEDUP_REMOVED lines=13> */
.L_x_173:
[----:B------:R-:W-:Y:S05]  /*6c80*/  BSYNC B1 ;  /* 0x0000000000017941 */ /* 0x000fea0003800000 */
.L_x_172:
        /* <DEDUP_REMOVED lines=13> */
.L_x_175:
[----:B------:R-:W-:Y:S05]  /*6d60*/  BSYNC B1 ;  /* 0x0000000000017941 */ /* 0x000fea0003800000 */
.L_x_174:
        /* <DEDUP_REMOVED lines=13> */
.L_x_177:
[----:B------:R-:W-:Y:S05]  /*6e40*/  BSYNC B1 ;  /* 0x0000000000017941 */ /* 0x000fea0003800000 */
.L_x_176:
        /* <DEDUP_REMOVED lines=13> */
.L_x_179:
[----:B------:R-:W-:Y:S05]  /*6f20*/  BSYNC B1 ;  /* 0x0000000000017941 */ /* 0x000fea0003800000 */
.L_x_178:
[----:B0----5:R-:W-:Y:S01]  /*6f30*/  HADD2.F32 R0, -RZ, R98.H0_H0 ;  /* 0x20000062ff007230 */ /* 0x021fe20000004100 */
[----:B---3--:R-:W-:Y:S01]  /*6f40*/  IADD3 R6, P3, R83, R20, RZ ;  /* 0x0000001453067210 */ /* 0x008fe20007f7e0ff */
[----:B------:R-:W-:Y:S01]  /*6f50*/  BSSY B1, `(.L_x_180) ;  /* 0x000000b000017945 */ /* 0x000fe20003800000 */
[----:B------:R-:W-:Y:S02]  /*6f60*/  ISETP.GT.AND P0, PT, R3, 0x39, P0 ;  /* 0x000000390300780c */ /* 0x000fe40000704270 */
[----:B------:R-:W-:-:S04]  /*6f70*/  FMUL R7, R0, R121 ;  /* 0x0000007900077220 */ /* 0x000fc80000400000 */
[----:B------:R-:W-:-:S05]  /*6f80*/  FFMA R7, R52, R120, R7 ;  /* 0x0000007834077223 */ /* 0x000fca0000000007 */
[----:B------:R-:W-:Y:S01]  /*6f90*/  F2FP.F16.F32.PACK_AB R0, RZ, R7 ;  /* 0x00000007ff00723e */ /* 0x000fe200000000ff */
[----:B------:R-:W-:Y:S01]  /*6fa0*/  IMAD.X R7, R21, 0x1, R95, P3 ;  /* 0x0000000115077824 */ /* 0x000fe200018e065f */
[----:B--2---:R-:W-:-:S04]  /*6fb0*/  IADD3 R8, P3, R127, R14, RZ ;  /* 0x0000000e7f087210 */ /* 0x004fc80007f7e0ff */
[----:B------:R0:W-:Y:S01]  /*6fc0*/  @P2 STG.E.U16 desc[UR36][R6.64], R0 ;  /* 0x0000000006002986 */ /* 0x0001e2000c101524 */
[----:B------:R-:W-:Y:S01]  /*6fd0*/  IMAD.X R9, R15, 0x1, R23, P3 ;  /* 0x000000010f097824 */ /* 0x000fe200018e0617 */
[----:B------:R-:W-:Y:S07]  /*6fe0*/  @!P0 BRA `(.L_x_181) ;  /* 0x0000000000048947 */ /* 0x000fee0003800000 */
[----:B------:R2:W5:Y:S02]  /*6ff0*/  LDG.E.LTC128B.U16 R98, desc[UR36][R8.64] ;  /* 0x0000002408627981 */ /* 0x000564000c1e1520 */
.L_x_181:
[----:B------:R-:W-:Y:S05]  /*7000*/  BSYNC B1 ;  /* 0x0000000000017941 */ /* 0x000fea0003800000 */
.L_x_180:
[----:B0----5:R-:W-:Y:S01]  /*7010*/  HADD2.F32 R0, -RZ, R98.H0_H0 ;  /* 0x20000062ff007230 */ /* 0x021fe20000004100 */
[----:B------:R-:W-:Y:S01]  /*7020*/  IADD3 R6, P2, R5, R20, RZ ;  /* 0x0000001405067210 */ /* 0x000fe20007f5e0ff */
        /* <DEDUP_REMOVED lines=11> */
.L_x_183:
[----:B------:R-:W-:Y:S05]  /*70e0*/  BSYNC B1 ;  /* 0x0000000000017941 */ /* 0x000fea0003800000 */
.L_x_182:
        /* <DEDUP_REMOVED lines=13> */
.L_x_185:
[----:B------:R-:W-:Y:S05]  /*71c0*/  BSYNC B1 ;  /* 0x0000000000017941 */ /* 0x000fea0003800000 */
.L_x_184:
[----:B------:R-:W-:Y:S05]  /*71d0*/  @!P1 BRA `(.L_x_186) ;  /* 0x00000024005c9947 */ /* 0x000fea0003800000 */
[----:B-----5:R-:W-:Y:S01]  /*71e0*/  HADD2.F32 R98, -RZ, R98.H0_H0 ;  /* 0x20000062ff627230 */ /* 0x020fe20000004100 */
[----:B------:R-:W-:-:S04]  /*71f0*/  IADD3 R4, P0, R5, R88, RZ ;  /* 0x0000005805047210 */ /* 0x000fc80007f1e0ff */
[----:B------:R-:W-:Y:S01]  /*7200*/  FMUL R98, R98, R121 ;  /* 0x0000007962627220 */ /* 0x000fe20000400000 */
[----:B------:R-:W-:-:S03]  /*7210*/  IMAD.X R5, R89, 0x1, R95, P0 ;  /* 0x0000000159057824 */ /* 0x000fc600000e065f */
[----:B------:R-:W-:-:S05]  /*7220*/  FFMA R98, R55, R120, R98 ;  /* 0x0000007837627223 */ /* 0x000fca0000000062 */
[----:B------:R-:W-:-:S05]  /*7230*/  F2FP.F16.F32.PACK_AB R98, RZ, R98 ;  /* 0x00000062ff62723e */ /* 0x000fca00000000ff */
[----:B------:R3:W-:Y:S01]  /*7240*/  STG.E.U16 desc[UR36][R4.64], R98 ;  /* 0x0000006204007986 */ /* 0x0007e2000c101524 */
[----:B------:R-:W-:Y:S05]  /*7250*/  BRA `(.L_x_186) ;  /* 0x00000024003c7947 */ /* 0x000fea0003800000 */
.L_x_29:
[----:B------:R-:W-:Y:S01]  /*7260*/  ULDC.64 UR4, c[0x0][0x5c0] ;  /* 0x0001700000047ab9 */ /* 0x000fe20000000a00 */
[-C--:B------:R-:W-:Y:S01]  /*7270*/  FMUL R88, R88, R120.reuse ;  /* 0x0000007858587220 */ /* 0x080fe20000400000 */
[----:B------:R-:W-:Y:S01]  /*7280*/  ISETP.GT.AND P3, PT, R3, 0x1, P1 ;  /* 0x000000010300780c */ /* 0x000fe20000f64270 */
[-C--:B------:R-:W-:Y:S01]  /*7290*/  FMUL R89, R89, R120.reuse ;  /* 0x0000007859597220 */ /* 0x080fe20000400000 */
[----:B------:R-:W-:Y:S01]  /*72a0*/  LEA R4, P0, R130, UR4, 0x1 ;  /* 0x0000000482047c11 */ /* 0x000fe2000f8008ff */
[----:B------:R-:W-:Y:S01]  /*72b0*/  FMUL R90, R90, R120 ;  /* 0x000000785a5a7220 */ /* 0x000fe20000400000 */
[----:B------:R-:W-:Y:S01]  /*72c0*/  F2FP.F16.F32.PACK_AB R88, RZ, R88 ;  /* 0x00000058ff58723e */ /* 0x000fe200000000ff */
[-C--:B------:R-:W-:Y:S01]  /*72d0*/  FMUL R91, R91, R120.reuse ;  /* 0x000000785b5b7220 */ /* 0x080fe20000400000 */
[----:B------:R-:W-:Y:S01]  /*72e0*/  LEA.HI.X R5, R130, UR5, R139, 0x1, P0 ;  /* 0x0000000582057c11 */ /* 0x000fe200080f0c8b */
[-C--:B------:R-:W-:Y:S01]  /*72f0*/  FMUL R92, R92, R120.reuse ;  /* 0x000000785c5c7220 */ /* 0x080fe20000400000 */
[----:B------:R-:W-:Y:S01]  /*7300*/  ISETP.GT.AND P0, PT, R0, 0x8, PT ;  /* 0x000000080000780c */ /* 0x000fe20003f04270 */
[-C--:B------:R-:W-:Y:S01]  /*7310*/  FMUL R93, R93, R120.reuse ;  /* 0x000000785d5d7220 */ /* 0x080fe20000400000 */
[----:B------:R-:W-:Y:S01]  /*7320*/  F2FP.F16.F32.PACK_AB R89, RZ, R89 ;  /* 0x00000059ff59723e */ /* 0x000fe200000000ff */
[----:B------:R-:W-:Y:S01]  /*7330*/  @P2 STG.E.U16 desc[UR36][R4.64], R88 ;  /* 0x0000005804002986 */ /* 0x000fe2000c101524 */
[----:B------:R-:W-:Y:S01]  /*7340*/  ISETP.GT.AND P2, PT, R3, RZ, P0 ;  /* 0x000000ff0300720c */ /* 0x000fe20000744270 */
[----:B------:R-:W-:Y:S01]  /*7350*/  FMUL R94, R94, R120 ;  /* 0x000000785e5e7220 */ /* 0x000fe20000400000 */
[C---:B------:R-:W-:Y:S01]  /*7360*/  SHF.L.U64.HI R7, R20.reuse, 0x4, R21 ;  /* 0x0000000414077819 */ /* 0x040fe20000010215 */
[----:B------:R-:W-:Y:S01]  /*7370*/  @P3 STG.E.U16 desc[UR36][R4.64+0x2], R89 ;  /* 0x0000025904003986 */ /* 0x000fe2000c101524 */
[----:B------:R-:W-:Y:S01]  /*7380*/  LEA R12, P3, R20, R4, 0x4 ;  /* 0x00000004140c7211 */ /* 0x000fe200078620ff */
[-C--:B------:R-:W-:Y:S01]  /*7390*/  FMUL R95, R95, R120.reuse ;  /* 0x000000785f5f7220 */ /* 0x080fe20000400000 */
[----:B------:R-:W-:Y:S01]  /*73a0*/  ISETP.GT.AND P5, PT, R3, 0x1, P0 ;  /* 0x000000010300780c */ /* 0x000fe200007a4270 */
[----:B------:R-:W-:Y:S01]  /*73b0*/  FMUL R96, R96, R120 ;  /* 0x0000007860607220 */ /* 0x000fe20000400000 */
[----:B------:R-:W-:Y:S01]  /*73c0*/  F2FP.F16.F32.PACK_AB R90, RZ, R90 ;  /* 0x0000005aff5a723e */ /* 0x000fe200000000ff */
[----:B------:R-:W-:Y:S01]  /*73d0*/  IMAD.X R13, R7, 0x1, R5, P3 ;  /* 0x00000001070d7824 */ /* 0x000fe200018e0605 */
[----:B------:R-:W-:Y:S01]  /*73e0*/  ISETP.GT.AND P4, PT, R3, 0x8, P1 ;  /* 0x000000080300780c */ /* 0x000fe20000f84270 */
[-C--:B------:R-:W-:Y:S01]  /*73f0*/  FMUL R97, R97, R120.reuse ;  /* 0x0000007861617220 */ /* 0x080fe20000400000 */
[C---:B------:R-:W-:Y:S01]  /*7400*/  ISETP.GT.AND P3, PT, R3.reuse, 0x9, P1 ;  /* 0x000000090300780c */ /* 0x040fe20000f64270 */
[-C--:B------:R-:W-:Y:S01]  /*7410*/  FMUL R98, R98, R120.reuse ;  /* 0x0000007862627220 */ /* 0x080fe20000400000 */
[----:B------:R-:W-:Y:S01]  /*7420*/  @P2 STG.E.U16 desc[UR36][R12.64], R90 ;  /* 0x0000005a0c002986 */ /* 0x000fe2000c101524 */
[----:B------:R-:W-:Y:S01]  /*7430*/  ISETP.GT.AND P2, PT, R3, 0x8, P0 ;  /* 0x000000080300780c */ /* 0x000fe20000744270 */
[-C--:B------:R-:W-:Y:S01]  /*7440*/  FMUL R99, R99, R120.reuse ;  /* 0x0000007863637220 */ /* 0x080fe20000400000 */
[----:B------:R-:W-:Y:S01]  /*7450*/  F2FP.F16.F32.PACK_AB R91, RZ, R91 ;  /* 0x0000005bff5b723e */ /* 0x000fe200000000ff */
[----:B------:R-:W-:Y:S01]  /*7460*/  FMUL R100, R100, R120 ;  /* 0x0000007864647220 */ /* 0x000fe20000400000 */
[--C-:B------:R-:W-:Y:S01]  /*7470*/  @P5 IMAD.MOV.U32 R6, RZ, RZ, R12.reuse ;  /* 0x000000ffff065224 */ /* 0x100fe200078e000c */
[----:B------:R-:W-:Y:S01]  /*7480*/  F2FP.F16.F32.PACK_AB R92, RZ, R92 ;  /* 0x0000005cff5c723e */ /* 0x000fe200000000ff */
[--C-:B------:R-:W-:Y:S01]  /*7490*/  @P5 IMAD.MOV.U32 R7, RZ, RZ, R13.reuse ;  /* 0x000000ffff075224 */ /* 0x100fe200078e000d */
[----:B------:R-:W-:Y:S01]  /*74a0*/  F2FP.F16.F32.PACK_AB R93, RZ, R93 ;  /* 0x0000005dff5d723e */ /* 0x000fe200000000ff */
[----:B------:R-:W-:Y:S01]  /*74b0*/  FMUL R101, R101, R120 ;  /* 0x0000007865657220 */ /* 0x000fe20000400000 */
[----:B------:R-:W-:Y:S01]  /*74c0*/  F2FP.F16.F32.PACK_AB R94, RZ, R94 ;  /* 0x0000005eff5e723e */ /* 0x000fe200000000ff */
[-C--:B------:R-:W-:Y:S01]  /*74d0*/  FMUL R102, R102, R120.reuse ;  /* 0x0000007866667220 */ /* 0x080fe20000400000 */
[----:B------:R0:W-:Y:S01]  /*74e0*/  @P5 STG.E.U16 desc[UR36][R6.64+0x2], R91 ;  /* 0x0000025b06005986 */ /* 0x0001e2000c101524 */
[----:B------:R-:W-:Y:S01]  /*74f0*/  ISETP.GT.AND P5, PT, R3, 0x9, P0 ;  /* 0x000000090300780c */ /* 0x000fe200007a4270 */
[-C--:B------:R-:W-:Y:S01]  /*7500*/  FMUL R103, R103, R120.reuse ;  /* 0x0000007867677220 */ /* 0x080fe20000400000 */
[----:B------:R-:W-:Y:S01]  /*7510*/  F2FP.F16.F32.PACK_AB R95, RZ, R95 ;  /* 0x0000005fff5f723e */ /* 0x000fe200000000ff */
[----:B------:R-:W-:Y:S01]  /*7520*/  @P4 STG.E.U16 desc[UR36][R4.64+0x10], R92 ;  /* 0x0000105c04004986 */ /* 0x000fe2000c101524 */
[C---:B------:R-:W-:Y:S01]  /*7530*/  ISETP.GT.AND P4, PT, R3.reuse, 0x10, P1 ;  /* 0x000000100300780c */ /* 0x040fe20000f84270 */
[----:B------:R-:W-:Y:S01]  /*7540*/  FMUL R104, R104, R120 ;  /* 0x0000007868687220 */ /* 0x000fe20000400000 */
[----:B------:R-:W-:Y:S01]  /*7550*/  F2FP.F16.F32.PACK_AB R96, RZ, R96 ;  /* 0x00000060ff60723e */ /* 0x000fe200000000ff */
[----:B------:R-:W-:Y:S01]  /*7560*/  @P3 STG.E.U16 desc[UR36][R4.64+0x12], R93 ;  /* 0x0000125d04003986 */ /* 0x000fe2000c101524 */
[----:B------:R-:W-:Y:S01]  /*7570*/  ISETP.GT.AND P3, PT, R3, 0x11, P1 ;  /* 0x000000110300780c */ /* 0x000fe20000f64270 */
[----:B------:R-:W-:Y:S01]  /*7580*/  FMUL R105, R105, R120 ;  /* 0x0000007869697220 */ /* 0x000fe20000400000 */
[----:B------:R-:W-:Y:S01]  /*7590*/  F2FP.F16.F32.PACK_AB R97, RZ, R97 ;  /* 0x00000061ff61723e */ /* 0x000fe200000000ff */
[--C-:B0-----:R-:W-:Y:S01]  /*75a0*/  @P2 IMAD.MOV.U32 R6, RZ, RZ, R12.reuse ;  /* 0x000000ffff062224 */ /* 0x101fe200078e000c */
        /* <DEDUP_REMOVED lines=10> */
[----:B------:R-:W-:Y:S01]  /*7650*/  FMUL R109, R109, R120 ;  /* 0x000000786d6d7220 */ /* 0x000fe20000400000 */
[----:B------:R-:W-:Y:S01]  /*7660*/  F2FP.F16.F32.PACK_AB R102, RZ, R102 ;  /* 0x00000066ff66723e */ /* 0x000fe200000000ff */
[-C--:B------:R-:W-:Y:S01]  /*7670*/  FMUL R110, R110, R120.reuse ;  /* 0x000000786e6e7220 */ /* 0x080fe20000400000 */
[----:B------:R-:W-:Y:S01]  /*7680*/  F2FP.F16.F32.PACK_AB R103, RZ, R103 ;  /* 0x00000067ff67723e */ /* 0x000fe200000000ff */
[----:B------:R-:W-:Y:S01]  /*7690*/  FMUL R111, R111, R120 ;  /* 0x000000786f6f7220 */ /* 0x000fe20000400000 */
[----:B------:R-:W-:Y:S01]  /*76a0*/  F2FP.F16.F32.PACK_AB R104, RZ, R104 ;  /* 0x00000068ff68723e */ /* 0x000fe200000000ff */
        /* <DEDUP_REMOVED lines=23> */
[----:B------:R-:W-:Y:S01]  /*7820*/  @P2 IMAD.MOV.U32 R7, RZ, RZ, R13 ;  /* 0x000000ffff072224 */ /* 0x000fe200078e000d */
[----:B------:R-:W-:Y:S01]  /*7830*/  F2FP.F16.F32.PACK_AB R113, RZ, R113 ;  /* 0x00000071ff71723e */ /* 0x000fe200000000ff */
[----:B------:R-:W-:Y:S01]  /*7840*/  FMUL R118, R118, R120 ;  /* 0x0000007876767220 */ /* 0x000fe20000400000 */
[----:B------:R-:W-:Y:S01]  /*7850*/  F2FP.F16.F32.PACK_AB R114, RZ, R114 ;  /* 0x00000072ff72723e */ /* 0x000fe200000000ff */
[-C--:B------:R-:W-:Y:S01]  /*7860*/  FMUL R119, R119, R120.reuse ;  /* 0x0000007877777220 */ /* 0x080fe20000400000 */
[----:B------:R0:W-:Y:S01]  /*7870*/  @P2 STG.E.U16 desc[UR36][R6.64+0x20], R98 ;  /* 0x0000206206002986 */ /* 0x0001e2000c101524 */
[----:B------:R-:W-:Y:S01]  /*7880*/  ISETP.GT.AND P2, PT, R3, 0x18, P0 ;  /* 0x000000180300780c */ /* 0x000fe20000744270 */
[----:B------:R-:W-:Y:S01]  /*7890*/  IMAD.SHL.U32 R11, R20, 0x100, RZ ;  /* 0x00000100140b7824 */ /* 0x000fe200078e00ff */
[----:B------:R-:W-:Y:S01]  /*78a0*/  F2FP.F16.F32.PACK_AB R115, RZ, R115 ;  /* 0x00000073ff73723e */ /* 0x000fe200000000ff */
[----:B------:R-:W-:Y:S01]  /*78b0*/  FMUL R56, R56, R120 ;  /* 0x0000007838387220 */ /* 0x000fe20000400000 */
[----:B------:R-:W-:Y:S01]  /*78c0*/  F2FP.F16.F32.PACK_AB R116, RZ, R116 ;  /* 0x00000074ff74723e */ /* 0x000fe200000000ff */
[-C--:B------:R-:W-:Y:S01]  /*78d0*/  FMUL R57, R57, R120.reuse ;  /* 0x0000007839397220 */ /* 0x080fe20000400000 */
[----:B------:R-:W-:Y:S01]  /*78e0*/  F2FP.F16.F32.PACK_AB R117, RZ, R117 ;  /* 0x00000075ff75723e */ /* 0x000fe200000000ff */
[----:B------:R-:W-:Y:S01]  /*78f0*/  FMUL R58, R58, R120 ;  /* 0x000000783a3a7220 */ /* 0x000fe20000400000 */
[----:B------:R-:W-:Y:S01]  /*7900*/  F2FP.F16.F32.PACK_AB R118, RZ, R118 ;  /* 0x00000076ff76723e */ /* 0x000fe200000000ff */
[-C--:B------:R-:W-:Y:S01]  /*7910*/  FMUL R59, R59, R120.reuse ;  /* 0x000000783b3b7220 */ /* 0x080fe20000400000 */
[----:B------:R-:W-:Y:S01]  /*7920*/  F2FP.F16.F32.PACK_AB R119, RZ, R119 ;  /* 0x00000077ff77723e */ /* 0x000fe200000000ff */
[--C-:B0-----:R-:W-:Y:S01]  /*7930*/  @P5 IMAD.MOV.U32 R6, RZ, RZ, R12.reuse ;  /* 0x000000ffff065224 */ /* 0x101fe200078e000c */
[----:B------:R-:W-:Y:S01]  /*7940*/  SHF.L.U64.HI R21, R20, 0x8, R21 ;  /* 0x0000000814157819 */ /* 0x000fe20000010215 */
[----:B------:R-:W-:Y:S01]  /*7950*/  @P5 IMAD.MOV.U32 R7, RZ, RZ, R13 ;  /* 0x000000ffff075224 */ /* 0x000fe200078e000d */
[----:B------:R-:W-:Y:S01]  /*7960*/  LOP3.LUT R15, R11, 0x2, RZ, 0xfc, !PT ;  /* 0x000000020b0f7812 */ /* 0x000fe200078efcff */
        /* <DEDUP_REMOVED lines=8> */
[----:B------:R-:W-:Y:S01]  /*79f0*/  ISETP.GT.AND P3, PT, R3, 0x19, P0 ;  /* 0x000000190300780c */ /* 0x000fe20000764270 */
[----:B------:R-:W-:Y:S01]  /*7a00*/  FMUL R65, R65, R120 ;  /* 0x0000007841417220 */ /* 0x000fe20000400000 */
[----:B------:R-:W-:Y:S01]  /*7a10*/  F2FP.F16.F32.PACK_AB R58, RZ, R58 ;  /* 0x0000003aff3a723e */ /* 0x000fe200000000ff */
[----:B------:R-:W-:Y:S01]  /*7a20*/  @P4 STG.E.U16 desc[UR36][R4.64+0x32], R101 ;  /* 0x0000326504004986 */ /* 0x000fe2000c101524 */
[----:B------:R-:W-:Y:S01]  /*7a30*/  ISETP.GT.AND P4, PT, R3, 0x21, P1 ;  /* 0x000000210300780c */ /* 0x000fe20000f84270 */
[-C--:B------:R-:W-:Y:S01]  /*7a40*/  FMUL R66, R66, R120.reuse ;  /* 0x0000007842427220 */ /* 0x080fe20000400000 */
[----:B------:R-:W-:Y:S01]  /*7a50*/  PRMT R23, R57, 0x7610, R23 ;  /* 0x0000761039177816 */ /* 0x000fe20000000017 */
[----:B0-----:R-:W-:Y:S01]  /*7a60*/  @P2 IMAD.MOV.U32 R6, RZ, RZ, R12 ;  /* 0x000000ffff062224 */ /* 0x001fe200078e000c */
[----:B------:R-:W-:Y:S01]  /*7a70*/  PRMT R90, R58, 0x7610, R90 ;  /* 0x000076103a5a7816 */ /* 0x000fe2000000005a */
[----:B------:R-:W-:Y:S01]  /*7a80*/  @P2 IMAD.MOV.U32 R7, RZ, RZ, R13 ;  /* 0x000000ffff072224 */ /* 0x000fe200078e000d */
[----:B------:R-:W-:Y:S01]  /*7a90*/  F2FP.F16.F32.PACK_AB R20, RZ, R59 ;  /* 0x0000003bff14723e */ /* 0x000fe200000000ff */
[-C--:B------:R-:W-:Y:S01]  /*7aa0*/  FMUL R67, R67, R120.reuse ;  /* 0x0000007843437220 */ /* 0x080fe20000400000 */
[----:B------:R-:W-:Y:S01]  /*7ab0*/  LOP3.LUT R57, R11, 0x10, RZ, 0xfc, !PT ;  /* 0x000000100b397812 */ /* 0x000fe200078efcff */
[-C--:B------:R-:W-:Y:S01]  /*7ac0*/  FMUL R68, R68, R120.reuse ;  /* 0x0000007844447220 */ /* 0x080fe20000400000 */
[----:B------:R0:W-:Y:S01]  /*7ad0*/  @P2 STG.E.U16 desc[UR36][R6.64+0x30], R102 ;  /* 0x0000306606002986 */ /* 0x0001e2000c101524 */
[----:B------:R-:W-:Y:S01]  /*7ae0*/  ISETP.GT.AND P2, PT, R3, 0x20, P0 ;  /* 0x000000200300780c */ /* 0x000fe20000744270 */
[----:B------:R-:W-:Y:S01]  /*7af0*/  FMUL R70, R70, R120 ;  /* 0x0000007846467220 */ /* 0x000fe20000400000 */
[----:B------:R-:W-:Y:S01]  /*7b00*/  F2FP.F16.F32.PACK_AB R14, RZ, R14 ;  /* 0x0000000eff0e723e */ /* 0x000fe200000000ff */
[-C--:B------:R-:W-:Y:S01]  /*7b10*/  FMUL R72, R72, R120.reuse ;  /* 0x0000007848487220 */ /* 0x080fe20000400000 */
[-C--:B------:R-:W-:Y:S01]  /*7b20*/  FMUL R75, R75, R120.reuse ;  /* 0x000000784b4b7220 */ /* 0x080fe20000400000 */
[-C--:B------:R-:W-:Y:S01]  /*7b30*/  FMUL R77, R77, R120.reuse ;  /* 0x000000784d4d7220 */ /* 0x080fe20000400000 */
[-C--:B------:R-:W-:Y:S01]  /*7b40*/  FMUL R78, R78, R120.reuse ;  /* 0x000000784e4e7220 */ /* 0x080fe20000400000 */
[-C--:B------:R-:W-:Y:S01]  /*7b50*/  FMUL R79, R79, R120.reuse ;  /* 0x000000784f4f7220 */ /* 0x080fe20000400000 */
[-C--:B------:R-:W-:Y:S01]  /*7b60*/  FMUL R80, R80, R120.reuse ;  /* 0x0000007850507220 */ /* 0x080fe20000400000 */
[-C--:B------:R-:W-:Y:S01]  /*7b70*/  FMUL R82, R82, R120.reuse ;  /* 0x0000007852527220 */ /* 0x080fe20000400000 */
[----:B------:R-:W-:Y:S01]  /*7b80*/  FMUL R84, R84, R120 ;  /* 0x0000007854547220 */ /* 0x000fe20000400000 */
[----:B0-----:R-:W-:-:S02]  /*7b90*/  @P3 IMAD.MOV.U32 R6, RZ, RZ, R12 ;  /* 0x000000ffff063224 */ /* 0x001fc400078e000c */
[-C--:B------:R-:W-:Y:S01]  /*7ba0*/  FMUL R85, R85, R120.reuse ;  /* 0x0000007855557220 */ /* 0x080fe20000400000 */
[--C-:B------:R-:W-:Y:S02]  /*7bb0*/  @P3 IMAD.MOV.U32 R7, RZ, RZ, R13.reuse ;  /* 0x000000ffff073224 */ /* 0x100fe400078e000d */
[----:B------:R-:W-:Y:S01]  /*7bc0*/  FMUL R86, R86, R120 ;  /* 0x0000007856567220 */ /* 0x000fe20000400000 */
[----:B------:R-:W-:Y:S01]  /*7bd0*/  F2FP.F16.F32.PACK_AB R84, RZ, R84 ;  /* 0x00000054ff54723e */ /* 0x000fe200000000ff */
[-C--:B------:R-:W-:Y:S01]  /*7be0*/  FMUL R87, R87, R120.reuse ;  /* 0x0000007857577220 */ /* 0x080fe20000400000 */
[----:B------:R-:W-:Y:S01]  /*7bf0*/  F2FP.F16.F32.PACK_AB R85, RZ, R85 ;  /* 0x00000055ff55723e */ /* 0x000fe200000000ff */
[----:B------:R0:W-:Y:S01]  /*7c00*/  @P3 STG.E.U16 desc[UR36][R6.64+0x32], R103 ;  /* 0x0000326706003986 */ /* 0x0001e2000c101524 */
[C---:B------:R-:W-:Y:S01]  /*7c10*/  ISETP.GT.AND P3, PT, R3.reuse, 0x21, P0 ;  /* 0x000000210300780c */ /* 0x040fe20000764270 */
[----:B------:R-:W-:Y:S01]  /*7c20*/  FMUL R30, R30, R120 ;  /* 0x000000781e1e7220 */ /* 0x000fe20000400000 */
[----:B------:R-:W-:Y:S01]  /*7c30*/  F2FP.F16.F32.PACK_AB R86, RZ, R86 ;  /* 0x00000056ff56723e */ /* 0x000fe200000000ff */
[----:B------:R-:W-:Y:S01]  /*7c40*/  @P5 STG.E.U16 desc[UR36][R4.64+0x40], R104 ;  /* 0x0000406804005986 */ /* 0x000fe2000c101524 */
[----:B------:R-:W-:Y:S01]  /*7c50*/  ISETP.GT.AND P5, PT, R3, 0x28, P1 ;  /* 0x000000280300780c */ /* 0x000fe20000fa4270 */
[-C--:B------:R-:W-:Y:S01]  /*7c60*/  FMUL R31, R31, R120.reuse ;  /* 0x000000781f1f7220 */ /* 0x080fe20000400000 */
        /* <DEDUP_REMOVED lines=9> */
[-C--:B------:R-:W-:Y:S01]  /*7d00*/  FMUL R33, R33, R120.reuse ;  /* 0x0000007821217220 */ /* 0x080fe20000400000 */
[-C--:B------:R-:W-:Y:S01]  /*7d10*/  FMUL R34, R34, R120.reuse ;  /* 0x0000007822227220 */ /* 0x080fe20000400000 */
        /* <DEDUP_REMOVED lines=13> */
[----:B0-----:R-:W-:Y:S01]  /*7df0*/  @P3 IMAD.MOV.U32 R6, RZ, RZ, R12 ;  /* 0x000000ffff063224 */ /* 0x001fe200078e000c */
[----:B------:R-:W-:Y:S01]  /*7e00*/  F2FP.F16.F32.PACK_AB R38, RZ, R38 ;  /* 0x00000026ff26723e */ /* 0x000fe200000000ff */
[----:B------:R-:W-:-:S02]  /*7e10*/  @P3 IMAD.MOV.U32 R7, RZ, RZ, R13 ;  /* 0x000000ffff073224 */ /* 0x000fc400078e000d */
[-C--:B------:R-:W-:Y:S01]  /*7e20*/  FMUL R41, R41, R120.reuse ;  /* 0x0000007829297220 */ /* 0x080fe20000400000 */
[----:B------:R-:W-:Y:S01]  /*7e30*/  F2FP.F16.F32.PACK_AB R39, RZ, R39 ;  /* 0x00000027ff27723e */ /* 0x000fe200000000ff */
[----:B------:R-:W-:Y:S01]  /*7e40*/  FMUL R42, R42, R120 ;  /* 0x000000782a2a7220 */ /* 0x000fe20000400000 */
[----:B------:R-:W-:Y:S01]  /*7e50*/  F2FP.F16.F32.PACK_AB R40, RZ, R40 ;  /* 0x00000028ff28723e */ /* 0x000fe200000000ff */
        /* <DEDUP_REMOVED lines=12> */
[----:B0-----:R-:W-:Y:S01]  /*7f20*/  @P2 IMAD.MOV.U32 R6, RZ, RZ, R12 ;  /* 0x000000ffff062224 */ /* 0x001fe200078e000c */
[----:B------:R-:W-:Y:S01]  /*7f30*/  F2FP.F16.F32.PACK_AB R44, RZ, R44 ;  /* 0x0000002cff2c723e */ /* 0x000fe200000000ff */
[----:B------:R-:W-:-:S02]  /*7f40*/  @P2 IMAD.MOV.U32 R7, RZ, RZ, R13 ;  /* 0x000000ffff072224 */ /* 0x000fc400078e000d */
[-C--:B------:R-:W-:Y:S01]  /*7f50*/  FMUL R46, R46, R120.reuse ;  /* 0x000000782e2e7220 */ /* 0x080fe20000400000 */
[-C--:B------:R-:W-:Y:S01]  /*7f60*/  FMUL R47, R47, R120.reuse ;  /* 0x000000782f2f7220 */ /* 0x080fe20000400000 */
[----:B------:R-:W-:Y:S01]  /*7f70*/  F2FP.F16.F32.PACK_AB R45, RZ, R45 ;  /* 0x0000002dff2d723e */ /* 0x000fe200000000ff */
[-C--:B------:R-:W-:Y:S01]  /*7f80*/  FMUL R48, R48, R120.reuse ;  /* 0x0000007830307220 */ /* 0x080fe20000400000 */
[----:B------:R0:W-:Y:S01]  /*7f90*/  @P2 STG.E.U16 desc[UR36][R6.64+0x50], R110 ;  /* 0x0000506e06002986 */ /* 0x0001e2000c101524 */
[----:B------:R-:W-:Y:S01]  /*7fa0*/  ISETP.GT.AND P2, PT, R3, 0x30, P0 ;  /* 0x000000300300780c */ /* 0x000fe20000744270 */
        /* <DEDUP_REMOVED lines=10> */
[----:B0-----:R-:W-:-:S02]  /*8050*/  @P3 IMAD.MOV.U32 R6, RZ, RZ, R12 ;  /* 0x000000ffff063224 */ /* 0x001fc400078e000c */
[-C--:B------:R-:W-:Y:S01]  /*8060*/  FMUL R54, R54, R120.reuse ;  /* 0x0000007836367220 */ /* 0x080fe20000400000 */
[----:B------:R-:W-:Y:S02]  /*8070*/  @P3 IMAD.MOV.U32 R7, RZ, RZ, R13 ;  /* 0x000000ffff073224 */ /* 0x000fe400078e000d */
[----:B------:R-:W-:Y:S01]  /*8080*/  FMUL R55, R55, R120 ;  /* 0x0000007837377220 */ /* 0x000fe20000400000 */
[----:B------:R-:W-:Y:S02]  /*8090*/  F2FP.F16.F32.PACK_AB R51, RZ, R51 ;  /* 0x00000033ff33723e */ /* 0x000fe400000000ff */
[----:B------:R-:W-:Y:S01]  /*80a0*/  F2FP.F16.F32.PACK_AB R52, RZ, R52 ;  /* 0x00000034ff34723e */ /* 0x000fe200000000ff */
[----:B------:R0:W-:Y:S01]  /*80b0*/  @P3 STG.E.U16 desc[UR36][R6.64+0x52], R111 ;  /* 0x0000526f06003986 */ /* 0x0001e2000c101524 */
[----:B------:R-:W-:Y:S02]  /*80c0*/  ISETP.GT.AND P3, PT, R3, 0x31, P0 ;  /* 0x000000310300780c */ /* 0x000fe40000764270 */
[----:B------:R-:W-:Y:S01]  /*80d0*/  F2FP.F16.F32.PACK_AB R53, RZ, R53 ;  /* 0x00000035ff35723e */ /* 0x000fe200000000ff */
[----:B------:R-:W-:Y:S01]  /*80e0*/  @P5 STG.E.U16 desc[UR36][R4.64+0x60], R112 ;  /* 0x0000607004005986 */ /* 0x000fe2000c101524 */
[----:B------:R-:W-:-:S02]  /*80f0*/  IADD3 R58, P5, R15, R12, RZ ;  /* 0x0000000c0f3a7210 */ /* 0x000fc40007fbe0ff */
[----:B------:R-:W-:Y:S01]  /*8100*/  F2FP.F16.F32.PACK_AB R54, RZ, R54 ;  /* 0x00000036ff36723e */ /* 0x000fe200000000ff */
[----:B------:R-:W-:Y:S01]  /*8110*/  @P4 STG.E.U16 desc[UR36][R4.64+0x62], R113 ;  /* 0x0000627104004986 */ /* 0x000fe2000c101524 */
[----:B------:R-:W-:Y:S01]  /*8120*/  ISETP.GT.AND P4, PT, R3, 0x38, P1 ;  /* 0x000000380300780c */ /* 0x000fe20000f84270 */
[--C-:B------:R-:W-:Y:S01]  /*8130*/  IMAD.X R59, R21, 0x1, R13.reuse, P5 ;  /* 0x00000001153b7824 */ /* 0x100fe200028e060d */
[----:B------:R-:W-:Y:S01]  /*8140*/  ISETP.GT.AND P1, PT, R3, 0x39, P1 ;  /* 0x000000390300780c */ /* 0x000fe20000f24270 */
[----:B0-----:R-:W-:Y:S01]  /*8150*/  @P2 IMAD.MOV.U32 R6, RZ, RZ, R12 ;  /* 0x000000ffff062224 */ /* 0x001fe200078e000c */
[----:B------:R-:W-:Y:S01]  /*8160*/  F2FP.F16.F32.PACK_AB R55, RZ, R55 ;  /* 0x00000037ff37723e */ /* 0x000fe200000000ff */
[----:B------:R-:W-:-:S05]  /*8170*/  @P2 IMAD.MOV.U32 R7, RZ, RZ, R13 ;  /* 0x000000ffff072224 */ /* 0x000fca00078e000d */
[----:B------:R0:W-:Y:S01]  /*8180*/  @P2 STG.E.U16 desc[UR36][R6.64+0x60], R114 ;  /* 0x0000607206002986 */ /* 0x0001e2000c101524 */
[C---:B------:R-:W-:Y:S02]  /*8190*/  ISETP.GT.AND P2, PT, R3.reuse, 0x38, P0 ;  /* 0x000000380300780c */ /* 0x040fe40000744270 */
[----:B------:R-:W-:Y:S01]  /*81a0*/  ISETP.GT.AND P0, PT, R3, 0x39, P0 ;  /* 0x000000390300780c */ /* 0x000fe20000704270 */
[----:B0-----:R-:W-:Y:S02]  /*81b0*/  @P3 IMAD.MOV.U32 R6, RZ, RZ, R12 ;  /* 0x000000ffff063224 */ /* 0x001fe400078e000c */
[----:B------:R-:W-:-:S08]  /*81c0*/  @P3 IMAD.MOV.U32 R7, RZ, RZ, R13 ;  /* 0x000000ffff073224 */ /* 0x000fd000078e000d */
[----:B------:R-:W-:Y:S02]  /*81d0*/  @P2 IMAD.MOV.U32 R8, RZ, RZ, R12 ;  /* 0x000000ffff082224 */ /* 0x000fe400078e000c */
[----:B------:R-:W-:Y:S01]  /*81e0*/  @P2 IMAD.MOV.U32 R9, RZ, RZ, R13 ;  /* 0x000000ffff092224 */ /* 0x000fe200078e000d */
[----:B------:R-:W-:Y:S01]  /*81f0*/  @P3 STG.E.U16 desc[UR36][R6.64+0x62], R115 ;  /* 0x0000627306003986 */ /* 0x000fe2000c101524 */
[----:B------:R-:W-:-:S03]  /*8200*/  ISETP.GT.AND P3, PT, R0, 0x80, PT ;  /* 0x000000800000780c */ /* 0x000fc60003f64270 */
[----:B------:R-:W-:Y:S01]  /*8210*/  @P4 STG.E.U16 desc[UR36][R4.64+0x70], R116 ;  /* 0x0000707404004986 */ /* 0x000fe2000c101524 */
[----:B------:R-:W-:-:S03]  /*8220*/  IADD3 R88, P4, R15, R4, RZ ;  /* 0x000000040f587210 */ /* 0x000fc60007f9e0ff */
[----:B------:R-:W-:Y:S01]  /*8230*/  @P1 STG.E.U16 desc[UR36][R4.64+0x72], R117 ;  /* 0x0000727504001986 */ /* 0x000fe2000c101524 */
[----:B------:R-:W-:Y:S01]  /*8240*/  ISETP.GT.AND P1, PT, R3, RZ, P3 ;  /* 0x000000ff0300720c */ /* 0x000fe20001f24270 */
[----:B------:R-:W-:Y:S02]  /*8250*/  IMAD.X R89, R21, 0x1, R5, P4 ;  /* 0x0000000115597824 */ /* 0x000fe400020e0605 */
[----:B------:R0:W-:Y:S01]  /*8260*/  @P2 STG.E.U16 desc[UR36][R8.64+0x70], R118 ;  /* 0x0000707608002986 */ /* 0x0001e2000c101524 */
[----:B------:R-:W-:Y:S01]  /*8270*/  ISETP.GT.AND P2, PT, R0, 0x88, PT ;  /* 0x000000880000780c */ /* 0x000fe20003f44270 */
[----:B0-----:R-:W-:Y:S02]  /*8280*/  @P0 IMAD.MOV.U32 R8, RZ, RZ, R12 ;  /* 0x000000ffff080224 */ /* 0x001fe400078e000c */
[----:B------:R-:W-:-:S05]  /*8290*/  @P0 IMAD.MOV.U32 R9, RZ, RZ, R13 ;  /* 0x000000ffff090224 */ /* 0x000fca00078e000d */
[----:B------:R0:W-:Y:S01]  /*82a0*/  @P0 STG.E.U16 desc[UR36][R8.64+0x72], R119 ;  /* 0x0000727708000986 */ /* 0x0001e2000c101524 */
[----:B------:R-:W-:-:S05]  /*82b0*/  IADD3 R6, P0, R11, R4, RZ ;  /* 0x000000040b067210 */ /* 0x000fca0007f1e0ff */
[----:B------:R-:W-:Y:S01]  /*82c0*/  IMAD.X R7, R21, 0x1, R5, P0 ;  /* 0x0000000115077824 */ /* 0x000fe200000e0605 */
[----:B------:R-:W-:-:S04]  /*82d0*/  ISETP.GT.AND P0, PT, R3, 0x1, P3 ;  /* 0x000000010300780c */ /* 0x000fc80001f04270 */
[----:B------:R1:W-:Y:S01]  /*82e0*/  @P1 STG.E.U16 desc[UR36][R6.64], R56 ;  /* 0x0000003806001986 */ /* 0x0003e2000c101524 */
[----:B0-----:R-:W-:Y:S02]  /*82f0*/  IADD3 R8, P4, R11, R12, RZ ;  /* 0x0000000c0b087210 */ /* 0x001fe40007f9e0ff */
[----:B------:R-:W-:-:S03]  /*8300*/  ISETP.GT.AND P1, PT, R3, RZ, P2 ;  /* 0x000000ff0300720c */ /* 0x000fc60001724270 */
[----:B------:R-:W-:Y:S01]  /*8310*/  IMAD.X R9, R21, 0x1, R13, P4 ;  /* 0x0000000115097824 */ /* 0x000fe200020e060d */
[C---:B------:R-:W-:Y:S02]  /*8320*/  ISETP.GT.AND P4, PT, R3.reuse, 0x1, P2 ;  /* 0x000000010300780c */ /* 0x040fe40001784270 */
[----:B------:R0:W-:Y:S01]  /*8330*/  @P0 STG.E.U16 desc[UR36][R88.64], R23 ;  /* 0x0000001758000986 */ /* 0x0001e2000c101524 */
[----:B------:R-:W-:Y:S02]  /*8340*/  ISETP.GT.AND P0, PT, R3, 0x9, P3 ;  /* 0x000000090300780c */ /* 0x000fe40001f04270 */
[----:B-1----:R-:W-:Y:S02]  /*8350*/  F2FP.F16.F32.PACK_AB R56, RZ, R60 ;  /* 0x0000003cff38723e */ /* 0x002fe400000000ff */
[----:B------:R-:W-:Y:S02]  /*8360*/  IADD3 R60, P5, R57, R4, RZ ;  /* 0x00000004393c7210 */ /* 0x000fe40007fbe0ff */
[----:B------:R1:W-:Y:S01]  /*8370*/  @P1 STG.E.U16 desc[UR36][R8.64], R90 ;  /* 0x0000005a08001986 */ /* 0x0003e2000c101524 */
[----:B------:R-:W-:-:S02]  /*8380*/  ISETP.GT.AND P1, PT, R3, 0x8, P3 ;  /* 0x000000080300780c */ /* 0x000fc40001f24270 */
[----:B------:R-:W-:Y:S01]  /*8390*/  IMAD.X R61, R21, 0x1, R5, P5 ;  /* 0x00000001153d7824 */ /* 0x000fe200028e0605 */
[----:B------:R2:W-:Y:S01]  /*83a0*/  @P4 STG.E.U16 desc[UR36][R58.64], R20 ;  /* 0x000000143a004986 */ /* 0x0005e2000c101524 */
[----:B0-----:R-:W-:-:S04]  /*83b0*/  LOP3.LUT R23, R11, 0x12, RZ, 0xfc, !PT ;  /* 0x000000120b177812 */ /* 0x001fc800078efcff */
[C---:B------:R-:W-:Y:S02]  /*83c0*/  IADD3 R88, P4, R23.reuse, R4, RZ ;  /* 0x0000000417587210 */ /* 0x040fe40007f9e0ff */
[----:B-1----:R-:W-:-:S03]  /*83d0*/  IADD3 R90, P5, R23, R12, RZ ;  /* 0x0000000c175a7210 */ /* 0x002fc60007fbe0ff */
[----:B------:R-:W-:Y:S01]  /*83e0*/  IMAD.X R89, R21, 0x1, R5, P4 ;  /* 0x0000000115597824 */ /* 0x000fe200020e0605 */
[----:B------:R0:W-:Y:S01]  /*83f0*/  @P1 STG.E.U16 desc[UR36][R60.64], R56 ;  /* 0x000000383c001986 */ /* 0x0001e2000c101524 */
[----:B--2---:R-:W-:Y:S01]  /*8400*/  PRMT R59, R14, 0x7610, R59 ;  /* 0x000076100e3b7816 */ /* 0x004fe2000000003b */
[----:B------:R-:W-:Y:S01]  /*8410*/  FMUL R14, R62, R120 ;  /* 0x000000783e0e7220 */ /* 0x000fe20000400000 */
[----:B------:R-:W-:Y:S01]  /*8420*/  ISETP.GT.AND P1, PT, R3, 0x8, P2 ;  /* 0x000000080300780c */ /* 0x000fe20001724270 */
[----:B------:R-:W-:Y:S01]  /*8430*/  IMAD.X R91, R21, 0x1, R13, P5 ;  /* 0x00000001155b7824 */ /* 0x000fe200028e060d */
[----:B------:R-:W-:Y:S01]  /*8440*/  IADD3 R62, P4, R57, R12, RZ ;  /* 0x0000000c393e7210 */ /* 0x000fe20007f9e0ff */
[----:B------:R1:W-:Y:S01]  /*8450*/  @P0 STG.E.U16 desc[UR36][R88.64], R59 ;  /* 0x0000003b58000986 */ /* 0x0003e2000c101524 */
[----:B------:R-:W-:Y:S02]  /*8460*/  ISETP.GT.AND P0, PT, R3, 0x9, P2 ;  /* 0x000000090300780c */ /* 0x000fe40001704270 */
[----:B------:R-:W-:-:S02]  /*8470*/  F2FP.F16.F32.PACK_AB R14, RZ, R14 ;  /* 0x0000000eff0e723e */ /* 0x000fc400000000ff */
[----:B------:R-:W-:Y:S01]  /*8480*/  F2FP.F16.F32.PACK_AB R20, RZ, R63 ;  /* 0x0000003fff14723e */ /* 0x000fe200000000ff */
[----:B------:R-:W-:Y:S01]  /*8490*/  IMAD.X R63, R21, 0x1, R13, P4 ;  /* 0x00000001153f7824 */ /* 0x000fe200020e060d */
[----:B0-----:R-:W-:Y:S01]  /*84a0*/  PRMT R56, R14, 0x7610, R56 ;  /* 0x000076100e387816 */ /* 0x001fe20000000038 */
[----:B------:R-:W-:Y:S01]  /*84b0*/  FMUL R14, R64, R120 ;  /* 0x00000078400e7220 */ /* 0x000fe20000400000 */
[----:B------:R-:W-:Y:S02]  /*84c0*/  PRMT R58, R20, 0x7610, R58 ;  /* 0x00007610143a7816 */ /* 0x000fe4000000003a */
[C---:B------:R-:W-:Y:S01]  /*84d0*/  LOP3.LUT R61, R11.reuse, 0x20, RZ, 0xfc, !PT ;  /* 0x000000200b3d7812 */ /* 0x040fe200078efcff */
[----:B------:R0:W-:Y:S01]  /*84e0*/  @P1 STG.E.U16 desc[UR36][R62.64], R56 ;  /* 0x000000383e001986 */ /* 0x0001e2000c101524 */
[----:B-1----:R-:W-:Y:S02]  /*84f0*/  LOP3.LUT R59, R11, 0x22, RZ, 0xfc, !PT ;  /* 0x000000220b3b7812 */ /* 0x002fe400078efcff */
[----:B------:R-:W-:Y:S01]  /*8500*/  ISETP.GT.AND P1, PT, R3, 0x10, P3 ;  /* 0x000000100300780c */ /* 0x000fe20001f24270 */
[----:B------:R1:W-:Y:S01]  /*8510*/  @P0 STG.E.U16 desc[UR36][R90.64], R58 ;  /* 0x0000003a5a000986 */ /* 0x0003e2000c101524 */
[----:B------:R-:W-:-:S02]  /*8520*/  IADD3 R64, P4, R61, R4, RZ ;  /* 0x000000043d407210 */ /* 0x000fc40007f9e0ff */
[----:B------:R-:W-:Y:S02]  /*8530*/  ISETP.GT.AND P0, PT, R3, 0x11, P3 ;  /* 0x000000110300780c */ /* 0x000fe40001f04270 */
[----:B------:R-:W-:Y:S02]  /*8540*/  F2FP.F16.F32.PACK_AB R14, RZ, R14 ;  /* 0x0000000eff0e723e */ /* 0x000fe400000000ff */
[----:B------:R-:W-:Y:S01]  /*8550*/  F2FP.F16.F32.PACK_AB R20, RZ, R65 ;  /* 0x00000041ff14723e */ /* 0x000fe200000000ff */
[--C-:B------:R-:W-:Y:S01]  /*8560*/  IMAD.X R65, R21, 0x1, R5.reuse, P4 ;  /* 0x0000000115417824 */ /* 0x100fe200020e0605 */
[----:B0-----:R-:W-:Y:S02]  /*8570*/  IADD3 R62, P5, R59, R4, RZ ;  /* 0x000000043b3e7210 */ /* 0x001fe40007fbe0ff */
[----:B------:R-:W-:Y:S02]  /*8580*/  ISETP.GT.AND P4, PT, R3, 0x10, P2 ;  /* 0x000000100300780c */ /* 0x000fe40001784270 */
[----:B------:R-:W-:Y:S01]  /*8590*/  PRMT R56, R14, 0x7610, R56 ;  /* 0x000076100e387816 */ /* 0x000fe20000000038 */
[----:B------:R-:W-:Y:S01]  /*85a0*/  IMAD.X R63, R21, 0x1, R5, P5 ;  /* 0x00000001153f7824 */ /* 0x000fe200028e0605 */
[----:B------:R-:W-:-:S02]  /*85b0*/  F2FP.F16.F32.PACK_AB R14, RZ, R66 ;  /* 0x00000042ff0e723e */ /* 0x000fc400000000ff */
[-C--:B------:R-:W-:Y:S01]  /*85c0*/  IADD3 R66, P5, R61, R12.reuse, RZ ;  /* 0x0000000c3d427210 */ /* 0x080fe20007fbe0ff */
[----:B------:R0:W-:Y:S01]  /*85d0*/  @P1 STG.E.U16 desc[UR36][R64.64], R56 ;  /* 0x0000003840001986 */ /* 0x0001e2000c101524 */
[----:B-1----:R-:W-:Y:S02]  /*85e0*/  PRMT R58, R20, 0x7610, R58 ;  /* 0x00007610143a7816 */ /* 0x002fe4000000003a */
[----:B------:R-:W-:Y:S01]  /*85f0*/  F2FP.F16.F32.PACK_AB R20, RZ, R67 ;  /* 0x00000043ff14723e */ /* 0x000fe200000000ff */
[----:B------:R-:W-:Y:S01]  /*8600*/  IMAD.X R67, R21, 0x1, R13, P5 ;  /* 0x0000000115437824 */ /* 0x000fe200028e060d */
[C---:B------:R-:W-:Y:S01]  /*8610*/  ISETP.GT.AND P1, PT, R3.reuse, 0x11, P2 ;  /* 0x000000110300780c */ /* 0x040fe20001724270 */
[----:B------:R1:W-:Y:S01]  /*8620*/  @P0 STG.E.U16 desc[UR36][R62.64], R58 ;  /* 0x0000003a3e000986 */ /* 0x0003e2000c101524 */
[----:B------:R-:W-:Y:S02]  /*8630*/  ISETP.GT.AND P0, PT, R3, 0x18, P3 ;  /* 0x000000180300780c */ /* 0x000fe40001f04270 */
[----:B------:R-:W-:-:S02]  /*8640*/  IADD3 R88, P5, R59, R12, RZ ;  /* 0x0000000c3b587210 */ /* 0x000fc40007fbe0ff */
[----:B0-----:R-:W-:Y:S01]  /*8650*/  PRMT R56, R14, 0x7610, R56 ;  /* 0x000076100e387816 */ /* 0x001fe20000000038 */
[----:B------:R-:W-:Y:S01]  /*8660*/  FMUL R14, R69, R120 ;  /* 0x00000078450e7220 */ /* 0x000fe20000400000 */
[----:B------:R-:W-:Y:S01]  /*8670*/  LOP3.LUT R65, R11, 0x32, RZ, 0xfc, !PT ;  /* 0x000000320b417812 */ /* 0x000fe200078efcff */
[----:B------:R-:W-:Y:S02]  /*8680*/  IMAD.X R89, R21, 0x1, R13, P5 ;  /* 0x0000000115597824 */ /* 0x000fe400028e060d */
[----:B------:R0:W-:Y:S01]  /*8690*/  @P4 STG.E.U16 desc[UR36][R66.64], R56 ;  /* 0x0000003842004986 */ /* 0x0001e2000c101524 */
[----:B-1----:R-:W-:Y:S02]  /*86a0*/  LOP3.LUT R63, R11, 0x30, RZ, 0xfc, !PT ;  /* 0x000000300b3f7812 */ /* 0x002fe400078efcff */
[----:B------:R-:W-:Y:S02]  /*86b0*/  PRMT R58, R20, 0x7610, R58 ;  /* 0x00007610143a7816 */ /* 0x000fe4000000003a */
[----:B------:R-:W-:-:S02]  /*86c0*/  F2FP.F16.F32.PACK_AB R20, RZ, R68 ;  /* 0x00000044ff14723e */ /* 0x000fc400000000ff */
[----:B------:R-:W-:Y:S01]  /*86d0*/  IADD3 R68, P4, R63, R4, RZ ;  /* 0x000000043f447210 */ /* 0x000fe20007f9e0ff */
[----:B------:R1:W-:Y:S01]  /*86e0*/  @P1 STG.E.U16 desc[UR36][R88.64], R58 ;  /* 0x0000003a58001986 */ /* 0x0003e2000c101524 */
[----:B------:R-:W-:Y:S02]  /*86f0*/  PRMT R60, R20, 0x7610, R60 ;  /* 0x00007610143c7816 */ /* 0x000fe4000000003c */
[----:B------:R-:W-:Y:S01]  /*8700*/  F2FP.F16.F32.PACK_AB R14, RZ, R14 ;  /* 0x0000000eff0e723e */ /* 0x000fe200000000ff */
[--C-:B------:R-:W-:Y:S01]  /*8710*/  IMAD.X R69, R21, 0x1, R5.reuse, P4 ;  /* 0x0000000115457824 */ /* 0x100fe200020e0605 */
[----:B0-----:R-:W-:Y:S02]  /*8720*/  IADD3 R66, P4, R65, R4, RZ ;  /* 0x0000000441427210 */ /* 0x001fe40007f9e0ff */
[----:B------:R-:W-:Y:S02]  /*8730*/  F2FP.F16.F32.PACK_AB R20, RZ, R70 ;  /* 0x00000046ff14723e */ /* 0x000fe400000000ff */
[----:B------:R-:W-:Y:S01]  /*8740*/  ISETP.GT.AND P1, PT, R3, 0x19, P3 ;  /* 0x000000190300780c */ /* 0x000fe20001f24270 */
[----:B------:R-:W-:Y:S01]  /*8750*/  IMAD.X R67, R21, 0x1, R5, P4 ;  /* 0x0000000115437824 */ /* 0x000fe200020e0605 */
[----:B------:R-:W-:Y:S01]  /*8760*/  IADD3 R70, P4, R63, R12, RZ ;  /* 0x0000000c3f467210 */ /* 0x000fe20007f9e0ff */
[----:B------:R0:W-:Y:S01]  /*8770*/  @P0 STG.E.U16 desc[UR36][R68.64], R60 ;  /* 0x0000003c44000986 */ /* 0x0001e2000c101524 */
[----:B------:R-:W-:-:S02]  /*8780*/  ISETP.GT.AND P0, PT, R3, 0x18, P2 ;  /* 0x000000180300780c */ /* 0x000fc40001704270 */
[----:B-1----:R-:W-:Y:S01]  /*8790*/  PRMT R58, R14, 0x7610, R58 ;  /* 0x000076100e3a7816 */ /* 0x002fe2000000003a */
[----:B------:R-:W-:Y:S01]  /*87a0*/  FMUL R14, R71, R120 ;  /* 0x00000078470e7220 */ /* 0x000fe20000400000 */
[--C-:B------:R-:W-:Y:S01]  /*87b0*/  IMAD.X R71, R21, 0x1, R13.reuse, P4 ;  /* 0x0000000115477824 */ /* 0x100fe200020e060d */
[----:B------:R-:W-:Y:S02]  /*87c0*/  ISETP.GT.AND P4, PT, R3, 0x19, P2 ;  /* 0x000000190300780c */ /* 0x000fe40001784270 */
[----:B------:R-:W-:Y:S02]  /*87d0*/  F2FP.F16.F32.PACK_AB R56, RZ, R72 ;  /* 0x00000048ff38723e */ /* 0x000fe400000000ff */
[----:B------:R-:W-:Y:S01]  /*87e0*/  IADD3 R72, P5, R65, R12, RZ ;  /* 0x0000000c41487210 */ /* 0x000fe20007fbe0ff */
[----:B------:R1:W-:Y:S01]  /*87f0*/  @P1 STG.E.U16 desc[UR36][R66.64], R58 ;  /* 0x0000003a42001986 */ /* 0x0003e2000c101524 */
[----:B------:R-:W-:Y:S02]  /*8800*/  PRMT R62, R20, 0x7610, R62 ;  /* 0x00007610143e7816 */ /* 0x000fe4000000003e */
[----:B------:R-:W-:Y:S01]  /*8810*/  F2FP.F16.F32.PACK_AB R20, RZ, R14 ;  /* 0x0000000eff14723e */ /* 0x000fe200000000ff */
[----:B------:R-:W-:Y:S01]  /*8820*/  FMUL R14, R73, R120 ;  /* 0x00000078490e7220 */ /* 0x000fe20000400000 */
[----:B0-----:R-:W-:Y:S01]  /*8830*/  LOP3.LUT R69, R11, 0x40, RZ, 0xfc, !PT ;  /* 0x000000400b457812 */ /* 0x001fe200078efcff */
[----:B------:R-:W-:Y:S01]  /*8840*/  IMAD.X R73, R21, 0x1, R13, P5 ;  /* 0x0000000115497824 */ /* 0x000fe200028e060d */
[C---:B------:R-:W-:Y:S01]  /*8850*/  ISETP.GT.AND P1, PT, R3.reuse, 0x20, P3 ;  /* 0x000000200300780c */ /* 0x040fe20001f24270 */
[----:B------:R0:W-:Y:S01]  /*8860*/  @P0 STG.E.U16 desc[UR36][R70.64], R62 ;  /* 0x0000003e46000986 */ /* 0x0001e2000c101524 */
[----:B------:R-:W-:-:S02]  /*8870*/  ISETP.GT.AND P0, PT, R3, 0x21, P3 ;  /* 0x000000210300780c */ /* 0x000fc40001f04270 */
[----:B------:R-:W-:Y:S01]  /*8880*/  IADD3 R88, P5, R69, R4, RZ ;  /* 0x0000000445587210 */ /* 0x000fe20007fbe0ff */
[----:B------:R2:W-:Y:S01]  /*8890*/  @P4 STG.E.U16 desc[UR36][R72.64], R20 ;  /* 0x0000001448004986 */ /* 0x0005e2000c101524 */
[----:B-1----:R-:W-:Y:S02]  /*88a0*/  LOP3.LUT R67, R11, 0x42, RZ, 0xfc, !PT ;  /* 0x000000420b437812 */ /* 0x002fe400078efcff */
[----:B------:R-:W-:Y:S01]  /*88b0*/  F2FP.F16.F32.PACK_AB R14, RZ, R14 ;  /* 0x0000000eff0e723e */ /* 0x000fe200000000ff */
[----:B------:R-:W-:-:S03]  /*88c0*/  IMAD.X R89, R21, 0x1, R5, P5 ;  /* 0x0000000115597824 */ /* 0x000fc600028e0605 */
[----:B------:R-:W-:Y:S01]  /*88d0*/  PRMT R58, R14, 0x7610, R58 ;  /* 0x000076100e3a7816 */ /* 0x000fe2000000003a */
[----:B------:R-:W-:Y:S01]  /*88e0*/  FMUL R14, R74, R120 ;  /* 0x000000784a0e7220 */ /* 0x000fe20000400000 */
[----:B0-----:R-:W-:Y:S01]  /*88f0*/  IADD3 R70, P4, R67, R4, RZ ;  /* 0x0000000443467210 */ /* 0x001fe20007f9e0ff */
[----:B------:R0:W-:Y:S01]  /*8900*/  @P1 STG.E.U16 desc[UR36][R88.64], R56 ;  /* 0x0000003858001986 */ /* 0x0001e2000c101524 */
[----:B------:R-:W-:Y:S02]  /*8910*/  ISETP.GT.AND P1, PT, R3, 0x20, P2 ;  /* 0x000000200300780c */ /* 0x000fe40001724270 */
[----:B------:R-:W-:Y:S01]  /*8920*/  F2FP.F16.F32.PACK_AB R14, RZ, R14 ;  /* 0x0000000eff0e723e */ /* 0x000fe200000000ff */
[----:B------:R-:W-:Y:S01]  /*8930*/  IMAD.X R71, R21, 0x1, R5, P4 ;  /* 0x0000000115477824 */ /* 0x000fe200020e0605 */
[----:B------:R-:W-:Y:S02]  /*8940*/  IADD3 R74, P4, R69, R12, RZ ;  /* 0x0000000c454a7210 */ /* 0x000fe40007f9e0ff */
[----:B--2---:R-:W-:-:S02]  /*8950*/  F2FP.F16.F32.PACK_AB R20, RZ, R75 ;  /* 0x0000004bff14723e */ /* 0x004fc400000000ff */
[----:B------:R1:W-:Y:S01]  /*8960*/  @P0 STG.E.U16 desc[UR36][R70.64], R58 ;  /* 0x0000003a46000986 */ /* 0x0003e2000c101524 */
[----:B------:R-:W-:Y:S01]  /*8970*/  ISETP.GT.AND P0, PT, R3, 0x21, P2 ;  /* 0x000000210300780c */ /* 0x000fe20001704270 */
[--C-:B------:R-:W-:Y:S01]  /*8980*/  IMAD.X R75, R21, 0x1, R13.reuse, P4 ;  /* 0x00000001154b7824 */ /* 0x100fe200020e060d */
[----:B0-----:R-:W-:Y:S02]  /*8990*/  IADD3 R88, P5, R67, R12, RZ ;  /* 0x0000000c43587210 */ /* 0x001fe40007fbe0ff */
[----:B------:R-:W-:Y:S01]  /*89a0*/  PRMT R56, R14, 0x7610, R56 ;  /* 0x000076100e387816 */ /* 0x000fe20000000038 */
[----:B------:R-:W-:Y:S01]  /*89b0*/  FMUL R14, R76, R120 ;  /* 0x000000784c0e7220 */ /* 0x000fe20000400000 */
[----:B------:R-:W-:Y:S01]  /*89c0*/  PRMT R60, R20, 0x7610, R60 ;  /* 0x00007610143c7816 */ /* 0x000fe2000000003c */
[----:B------:R-:W-:Y:S01]  /*89d0*/  IMAD.X R89, R21, 0x1, R13, P5 ;  /* 0x0000000115597824 */ /* 0x000fe200028e060d */
[----:B------:R-:W-:Y:S01]  /*89e0*/  LOP3.LUT R73, R11, 0x50, RZ, 0xfc, !PT ;  /* 0x000000500b497812 */ /* 0x000fe200078efcff */
[----:B------:R0:W-:Y:S01]  /*89f0*/  @P1 STG.E.U16 desc[UR36][R74.64], R56 ;  /* 0x000000384a001986 */ /* 0x0001e2000c101524 */
[----:B------:R-:W-:-:S02]  /*8a00*/  ISETP.GT.AND P1, PT, R3, 0x28, P3 ;  /* 0x000000280300780c */ /* 0x000fc40001f24270 */
[----:B-1----:R-:W-:Y:S01]  /*8a10*/  LOP3.LUT R71, R11, 0x52, RZ, 0xfc, !PT ;  /* 0x000000520b477812 */ /* 0x002fe200078efcff */
[----:B------:R1:W-:Y:S01]  /*8a20*/  @P0 STG.E.U16 desc[UR36][R88.64], R60 ;  /* 0x0000003c58000986 */ /* 0x0003e2000c101524 */
[----:B------:R-:W-:Y:S02]  /*8a30*/  IADD3 R76, P4, R73, R4, RZ ;  /* 0x00000004494c7210 */ /* 0x000fe40007f9e0ff */
[----:B------:R-:W-:Y:S02]  /*8a40*/  ISETP.GT.AND P0, PT, R3, 0x29, P3 ;  /* 0x000000290300780c */ /* 0x000fe40001f04270 */
[----:B------:R-:W-:Y:S02]  /*8a50*/  F2FP.F16.F32.PACK_AB R14, RZ, R14 ;  /* 0x0000000eff0e723e */ /* 0x000fe400000000ff */
[----:B------:R-:W-:Y:S01]  /*8a60*/  F2FP.F16.F32.PACK_AB R20, RZ, R77 ;  /* 0x0000004dff14723e */ /* 0x000fe200000000ff */
[----:B------:R-:W-:Y:S01]  /*8a70*/  IMAD.X R77, R21, 0x1, R5, P4 ;  /* 0x00000001154d7824 */ /* 0x000fe200020e0605 */
[----:B0-----:R-:W-:-:S02]  /*8a80*/  IADD3 R74, P5, R71, R4, RZ ;  /* 0x00000004474a7210 */ /* 0x001fc40007fbe0ff */
[----:B------:R-:W-:Y:S02]  /*8a90*/  ISETP.GT.AND P4, PT, R3, 0x28, P2 ;  /* 0x000000280300780c */ /* 0x000fe40001784270 */
[----:B------:R-:W-:Y:S01]  /*8aa0*/  PRMT R56, R14, 0x7610, R56 ;  /* 0x000076100e387816 */ /* 0x000fe20000000038 */
[----:B------:R-:W-:Y:S01]  /*8ab0*/  IMAD.X R75, R21, 0x1, R5, P5 ;  /* 0x00000001154b7824 */ /* 0x000fe200028e0605 */
[----:B------:R-:W-:Y:S02]  /*8ac0*/  F2FP.F16.F32.PACK_AB R14, RZ, R78 ;  /* 0x0000004eff0e723e */ /* 0x000fe400000000ff */
[----:B------:R-:W-:Y:S01]  /*8ad0*/  IADD3 R78, P5, R73, R12, RZ ;  /* 0x0000000c494e7210 */ /* 0x000fe20007fbe0ff */
[----:B------:R0:W-:Y:S01]  /*8ae0*/  @P1 STG.E.U16 desc[UR36][R76.64], R56 ;  /* 0x000000384c001986 */ /* 0x0001e2000c101524 */
[----:B------:R-:W-:Y:S02]  /*8af0*/  PRMT R58, R20, 0x7610, R58 ;  /* 0x00007610143a7816 */ /* 0x000fe4000000003a */
[----:B------:R-:W-:Y:S01]  /*8b00*/  F2FP.F16.F32.PACK_AB R20, RZ, R79 ;  /* 0x0000004fff14723e */ /* 0x000fe200000000ff */
[----:B------:R-:W-:Y:S01]  /*8b10*/  IMAD.X R79, R21, 0x1, R13, P5 ;  /* 0x00000001154f7824 */ /* 0x000fe200028e060d */
[C---:B------:R-:W-:Y:S01]  /*8b20*/  ISETP.GT.AND P1, PT, R3.reuse, 0x29, P2 ;  /* 0x000000290300780c */ /* 0x040fe20001724270 */
[----:B------:R2:W-:Y:S01]  /*8b30*/  @P0 STG.E.U16 desc[UR36][R74.64], R58 ;  /* 0x0000003a4a000986 */ /* 0x0005e2000c101524 */
[----:B------:R-:W-:-:S02]  /*8b40*/  ISETP.GT.AND P0, PT, R3, 0x30, P3 ;  /* 0x000000300300780c */ /* 0x000fc40001f04270 */
[----:B-1----:R-:W-:Y:S02]  /*8b50*/  IADD3 R88, P5, R71, R12, RZ ;  /* 0x0000000c47587210 */ /* 0x002fe40007fbe0ff */
[----:B0-----:R-:W-:Y:S01]  /*8b60*/  PRMT R56, R14, 0x7610, R56 ;  /* 0x000076100e387816 */ /* 0x001fe20000000038 */
[----:B------:R-:W-:Y:S01]  /*8b70*/  FMUL R14, R81, R120 ;  /* 0x00000078510e7220 */ /* 0x000fe20000400000 */
[----:B------:R-:W-:Y:S01]  /*8b80*/  LOP3.LUT R77, R11, 0x62, RZ, 0xfc, !PT ;  /* 0x000000620b4d7812 */ /* 0x000fe200078efcff */
[----:B------:R-:W-:Y:S02]  /*8b90*/  IMAD.X R89, R21, 0x1, R13, P5 ;  /* 0x0000000115597824 */ /* 0x000fe400028e060d */
[----:B------:R0:W-:Y:S01]  /*8ba0*/  @P4 STG.E.U16 desc[UR36][R78.64], R56 ;  /* 0x000000384e004986 */ /* 0x0001e2000c101524 */
[----:B--2---:R-:W-:Y:S02]  /*8bb0*/  LOP3.LUT R75, R11, 0x60, RZ, 0xfc, !PT ;  /* 0x000000600b4b7812 */ /* 0x004fe400078efcff */
[----:B------:R-:W-:-:S02]  /*8bc0*/  PRMT R58, R20, 0x7610, R58 ;  /* 0x00007610143a7816 */ /* 0x000fc4000000003a */
[----:B------:R-:W-:Y:S02]  /*8bd0*/  F2FP.F16.F32.PACK_AB R20, RZ, R80 ;  /* 0x00000050ff14723e */ /* 0x000fe400000000ff */
[----:B------:R-:W-:Y:S01]  /*8be0*/  IADD3 R80, P4, R75, R4, RZ ;  /* 0x000000044b507210 */ /* 0x000fe20007f9e0ff */
[----:B------:R1:W-:Y:S01]  /*8bf0*/  @P1 STG.E.U16 desc[UR36][R88.64], R58 ;  /* 0x0000003a58001986 */ /* 0x0003e2000c101524 */
[----:B------:R-:W-:Y:S02]  /*8c00*/  PRMT R60, R20, 0x7610, R60 ;  /* 0x00007610143c7816 */ /* 0x000fe4000000003c */
[----:B------:R-:W-:Y:S01]  /*8c10*/  F2FP.F16.F32.PACK_AB R14, RZ, R14 ;  /* 0x0000000eff0e723e */ /* 0x000fe200000000ff */
[----:B------:R-:W-:Y:S01]  /*8c20*/  IMAD.X R81, R21, 0x1, R5, P4 ;  /* 0x0000000115517824 */ /* 0x000fe200020e0605 */
[----:B0-----:R-:W-:Y:S02]  /*8c30*/  IADD3 R78, P4, R77, R4, RZ ;  /* 0x000000044d4e7210 */ /* 0x001fe40007f9e0ff */
[----:B------:R-:W-:-:S02]  /*8c40*/  F2FP.F16.F32.PACK_AB R20, RZ, R82 ;  /* 0x00000052ff14723e */ /* 0x000fc400000000ff */
[----:B------:R-:W-:Y:S01]  /*8c50*/  PRMT R56, R14, 0x7610, R56 ;  /* 0x000076100e387816 */ /* 0x000fe20000000038 */
[----:B------:R-:W-:Y:S01]  /*8c60*/  IMAD.X R79, R21, 0x1, R5, P4 ;  /* 0x00000001154f7824 */ /* 0x000fe200020e0605 */
[----:B------:R-:W-:Y:S01]  /*8c70*/  IADD3 R82, P4, R75, R12, RZ ;  /* 0x0000000c4b527210 */ /* 0x000fe20007f9e0ff */
[----:B------:R0:W-:Y:S01]  /*8c80*/  @P0 STG.E.U16 desc[UR36][R80.64], R60 ;  /* 0x0000003c50000986 */ /* 0x0001e2000c101524 */
[----:B------:R-:W-:Y:S01]  /*8c90*/  ISETP.GT.AND P1, PT, R3, 0x31, P3 ;  /* 0x000000310300780c */ /* 0x000fe20001f24270 */
[-C--:B------:R-:W-:Y:S01]  /*8ca0*/  FMUL R14, R83, R120.reuse ;  /* 0x00000078530e7220 */ /* 0x080fe20000400000 */
[----:B------:R-:W-:Y:S01]  /*8cb0*/  ISETP.GT.AND P0, PT, R3, 0x30, P2 ;  /* 0x000000300300780c */ /* 0x000fe20001704270 */
[----:B------:R-:W-:Y:S01]  /*8cc0*/  IMAD.X R83, R21, 0x1, R13, P4 ;  /* 0x0000000115537824 */ /* 0x000fe200020e060d */
[----:B------:R-:W-:Y:S01]  /*8cd0*/  ISETP.GT.AND P4, PT, R3, 0x31, P2 ;  /* 0x000000310300780c */ /* 0x000fe20001784270 */
[----:B-1----:R-:W-:Y:S01]  /*8ce0*/  FMUL R58, R28, R120 ;  /* 0x000000781c3a7220 */ /* 0x002fe20000400000 */
[----:B------:R-:W-:-:S04]  /*8cf0*/  F2FP.F16.F32.PACK_AB R14, RZ, R14 ;  /* 0x0000000eff0e723e */ /* 0x000fc800000000ff */
[----:B------:R-:W-:Y:S01]  /*8d00*/  PRMT R62, R14, 0x7610, R62 ;  /* 0x000076100e3e7816 */ /* 0x000fe2000000003e */
[----:B------:R-:W-:Y:S01]  /*8d10*/  FMUL R14, R25, R120 ;  /* 0x00000078190e7220 */ /* 0x000fe20000400000 */
[----:B0-----:R-:W-:Y:S01]  /*8d20*/  IADD3 R80, P5, R77, R12, RZ ;  /* 0x0000000c4d507210 */ /* 0x001fe20007fbe0ff */
[----:B------:R0:W-:Y:S01]  /*8d30*/  @P1 STG.E.U16 desc[UR36][R78.64], R56 ;  /* 0x000000384e001986 */ /* 0x0001e2000c101524 */
[C---:B------:R-:W-:Y:S01]  /*8d40*/  ISETP.GT.AND P1, PT, R0.reuse, 0x100, PT ;  /* 0x000001000000780c */ /* 0x040fe20003f24270 */
[----:B------:R-:W-:Y:S01]  /*8d50*/  FMUL R60, R29, R120 ;  /* 0x000000781d3c7220 */ /* 0x000fe20000400000 */
[----:B------:R-:W-:Y:S01]  /*8d60*/  F2FP.F16.F32.PACK_AB R14, RZ, R14 ;  /* 0x0000000eff0e723e */ /* 0x000fe200000000ff */
[----:B------:R-:W-:Y:S01]  /*8d70*/  IMAD.X R81, R21, 0x1, R13, P5 ;  /* 0x0000000115517824 */ /* 0x000fe200028e060d */
[----:B------:R1:W-:Y:S01]  /*8d80*/  @P0 STG.E.U16 desc[UR36][R82.64], R20 ;  /* 0x0000001452000986 */ /* 0x0003e2000c101524 */
[----:B------:R-:W-:Y:S01]  /*8d90*/  ISETP.GT.AND P0, PT, R0, 0x108, PT ;  /* 0x000001080000780c */ /* 0x000fe20003f04270 */
[----:B------:R-:W-:Y:S01]  /*8da0*/  FMUL R0, R24, R120 ;  /* 0x0000007818007220 */ /* 0x000fe20000400000 */
[----:B------:R-:W-:Y:S01]  /*8db0*/  F2FP.F16.F32.PACK_AB R58, RZ, R58 ;  /* 0x0000003aff3a723e */ /* 0x000fe200000000ff */
[----:B------:R2:W-:Y:S01]  /*8dc0*/  @P4 STG.E.U16 desc[UR36][R80.64], R62 ;  /* 0x0000003e50004986 */ /* 0x0005e2000c101524 */
[----:B------:R-:W-:-:S02]  /*8dd0*/  ISETP.GT.AND P4, PT, R3, 0x38, P3 ;  /* 0x000000380300780c */ /* 0x000fc40001f84270 */
[----:B0-----:R-:W-:Y:S01]  /*8de0*/  LOP3.LUT R79, R11, 0x70, RZ, 0xfc, !PT ;  /* 0x000000700b4f7812 */ /* 0x001fe200078efcff */
[----:B------:R-:W-:Y:S01]  /*8df0*/  FMUL R56, R27, R120 ;  /* 0x000000781b387220 */ /* 0x000fe20000400000 */
[----:B------:R-:W-:Y:S02]  /*8e00*/  ISETP.GT.AND P3, PT, R3, 0x39, P3 ;  /* 0x000000390300780c */ /* 0x000fe40001f64270 */
[----:B------:R-:W-:Y:S01]  /*8e10*/  IADD3 R24, P5, R79, R4, RZ ;  /* 0x000000044f187210 */ /* 0x000fe20007fbe0ff */
[----:B-1----:R-:W-:Y:S01]  /*8e20*/  FMUL R20, R26, R120 ;  /* 0x000000781a147220 */ /* 0x002fe20000400000 */
[----:B------:R-:W-:Y:S02]  /*8e30*/  F2FP.F16.F32.PACK_AB R0, RZ, R0 ;  /* 0x00000000ff00723e */ /* 0x000fe400000000ff */
[----:B------:R-:W-:Y:S01]  /*8e40*/  F2FP.F16.F32.PACK_AB R56, RZ, R56 ;  /* 0x00000038ff38723e */ /* 0x000fe200000000ff */
[----:B------:R-:W-:Y:S01]  /*8e50*/  IMAD.X R25, R21, 0x1, R5, P5 ;  /* 0x0000000115197824 */ /* 0x000fe200028e0605 */
[----:B--2---:R-:W-:-:S02]  /*8e60*/  LOP3.LUT R81, R11, 0x72, RZ, 0xfc, !PT ;  /* 0x000000720b517812 */ /* 0x004fc400078efcff */
[----:B------:R-:W-:Y:S02]  /*8e70*/  ISETP.GT.AND P5, PT, R3, 0x38, P2 ;  /* 0x000000380300780c */ /* 0x000fe400017a4270 */
[----:B------:R0:W-:Y:S01]  /*8e80*/  @P4 STG.E.U16 desc[UR36][R24.64], R84 ;  /* 0x0000005418004986 */ /* 0x0001e2000c101524 */
[----:B------:R-:W-:Y:S02]  /*8e90*/  IADD3 R4, P4, R81, R4, RZ ;  /* 0x0000000451047210 */ /* 0x000fe40007f9e0ff */
[----:B------:R-:W-:Y:S02]  /*8ea0*/  ISETP.GT.AND P2, PT, R3, 0x39, P2 ;  /* 0x000000390300780c */ /* 0x000fe40001744270 */
[----:B------:R-:W-:Y:S01]  /*8eb0*/  F2FP.F16.F32.PACK_AB R20, RZ, R20 ;  /* 0x00000014ff14723e */ /* 0x000fe200000000ff */
[----:B------:R-:W-:Y:S01]  /*8ec0*/  IMAD.X R5, R21, 0x1, R5, P4 ;  /* 0x0000000115057824 */ /* 0x000fe200020e0605 */
[----:B------:R-:W-:Y:S02]  /*8ed0*/  IADD3 R26, P4, R79, R12, RZ ;  /* 0x0000000c4f1a7210 */ /* 0x000fe40007f9e0ff */
[----:B------:R-:W-:-:S02]  /*8ee0*/  F2FP.F16.F32.PACK_AB R60, RZ, R60 ;  /* 0x0000003cff3c723e */ /* 0x000fc400000000ff */
[----:B------:R1:W-:Y:S01]  /*8ef0*/  @P3 STG.E.U16 desc[UR36][R4.64], R85 ;  /* 0x0000005504003986 */ /* 0x0003e2000c101524 */
[--C-:B------:R-:W-:Y:S01]  /*8f00*/  IMAD.X R27, R21, 0x1, R13.reuse, P4 ;  /* 0x00000001151b7824 */ /* 0x100fe200020e060d */
[----:B------:R-:W-:Y:S02]  /*8f10*/  IADD3 R12, P4, R81, R12, RZ ;  /* 0x0000000c510c7210 */ /* 0x000fe40007f9e0ff */
[----:B------:R-:W-:Y:S02]  /*8f20*/  ISETP.GT.AND P3, PT, R3, 0x1, P1 ;  /* 0x000000010300780c */ /* 0x000fe40000f64270 */
[----:B------:R-:W-:Y:S01]  /*8f30*/  @P5 STG.E.U16 desc[UR36][R26.64], R86 ;  /* 0x000000561a005986 */ /* 0x000fe2000c101524 */
[----:B------:R-:W-:Y:S01]  /*8f40*/  IMAD.X R13, R21, 0x1, R13, P4 ;  /* 0x00000001150d7824 */ /* 0x000fe200020e060d */
[-C--:B0-----:R-:W-:Y:S02]  /*8f50*/  IADD3 R24, P5, R11, R6.reuse, RZ ;  /* 0x000000060b187210 */ /* 0x081fe40007fbe0ff */
[----:B------:R-:W-:-:S02]  /*8f60*/  IADD3 R28, P4, R15, R6, RZ ;  /* 0x000000060f1c7210 */ /* 0x000fc40007f9e0ff */
[----:B------:R0:W-:Y:S01]  /*8f70*/  @P2 STG.E.U16 desc[UR36][R12.64], R87 ;  /* 0x000000570c002986 */ /* 0x0001e2000c101524 */
[----:B------:R-:W-:Y:S01]  /*8f80*/  ISETP.GT.AND P2, PT, R3, RZ, P1 ;  /* 0x000000ff0300720c */ /* 0x000fe20000f44270 */
[--C-:B------:R-:W-:Y:S01]  /*8f90*/  IMAD.X R25, R21, 0x1, R7.reuse, P5 ;  /* 0x0000000115197824 */ /* 0x100fe200028e0607 */
[----:B------:R-:W-:Y:S01]  /*8fa0*/  ISETP.GT.AND P5, PT, R3, RZ, P0 ;  /* 0x000000ff0300720c */ /* 0x000fe200007a4270 */
[----:B------:R-:W-:Y:S01]  /*8fb0*/  IMAD.X R29, R21, 0x1, R7, P4 ;  /* 0x00000001151d7824 */ /* 0x000fe200020e0607 */
[----:B-1----:R-:W-:-:S05]  /*8fc0*/  IADD3 R4, P4, R11, R8, RZ ;  /* 0x000000080b047210 */ /* 0x002fca0007f9e0ff */
[----:B------:R-:W-:-:S04]  /*8fd0*/  IMAD.X R5, R21, 0x1, R9, P4 ;  /* 0x0000000115057824 */ /* 0x000fc800020e0609 */
[----:B------:R-:W-:Y:S01]  /*8fe0*/  @P2 STG.E.U16 desc[UR36][R24.64], R0 ;  /* 0x0000000018002986 */ /* 0x000fe2000c101524 */
[----:B------:R-:W-:-:S03]  /*8ff0*/  ISETP.GT.AND P2, PT, R3, 0x1, P0 ;  /* 0x000000010300780c */ /* 0x000fc60000744270 */
[----:B------:R1:W-:Y:S01]  /*9000*/  @P3 STG.E.U16 desc[UR36][R28.64], R14 ;  /* 0x0000000e1c003986 */ /* 0x0003e2000c101524 */
[----:B------:R-:W-:-:S03]  /*9010*/  ISETP.GT.AND P3, PT, R3, 0x8, P1 ;  /* 0x000000080300780c */ /* 0x000fc60000f64270 */
[----:B------:R2:W-:Y:S01]  /*9020*/  @P5 STG.E.U16 desc[UR36][R4.64], R20 ;  /* 0x0000001404005986 */ /* 0x0005e2000c101524 */
[----:B0-----:R-:W-:-:S05]  /*9030*/  IADD3 R12, P5, R15, R8, RZ ;  /* 0x000000080f0c7210 */ /* 0x001fca0007fbe0ff */
[----:B------:R-:W-:Y:S01]  /*9040*/  IMAD.X R13, R21, 0x1, R9, P5 ;  /* 0x00000001150d7824 */ /* 0x000fe200028e0609 */
[----:B------:R-:W-:Y:S02]  /*9050*/  ISETP.GT.AND P5, PT, R3, 0x9, P1 ;  /* 0x000000090300780c */ /* 0x000fe40000fa4270 */
[-C--:B-1----:R-:W-:Y:S02]  /*9060*/  IADD3 R14, P4, R57, R6.reuse, RZ ;  /* 0x00000006390e7210 */ /* 0x082fe40007f9e0ff */
[----:B------:R-:W-:Y:S01]  /*9070*/  @P2 STG.E.U16 desc[UR36][R12.64], R56 ;  /* 0x000000380c002986 */ /* 0x000fe2000c101524 */
[----:B------:R-:W-:Y:S02]  /*9080*/  ISETP.GT.AND P2, PT, R3, 0x8, P0 ;  /* 0x000000080300780c */ /* 0x000fe40000744270 */
[----:B------:R-:W-:Y:S01]  /*9090*/  IMAD.X R15, R21, 0x1, R7, P4 ;  /* 0x00000001150f7824 */ /* 0x000fe200020e0607 */
[----:B--2---:R-:W-:-:S04]  /*90a0*/  IADD3 R4, P4, R23, R6, RZ ;  /* 0x0000000617047210 */ /* 0x004fc80007f9e0ff */
[----:B------:R-:W-:Y:S01]  /*90b0*/  @P3 STG.E.U16 desc[UR36][R14.64], R58 ;  /* 0x0000003a0e003986 */ /* 0x000fe2000c101524 */
[----:B------:R-:W-:Y:S01]  /*90c0*/  IMAD.X R5, R21, 0x1, R7, P4 ;  /* 0x0000000115057824 */ /* 0x000fe200020e0607 */
[-C--:B------:R-:W-:Y:S02]  /*90d0*/  IADD3 R26, P4, R23, R8.reuse, RZ ;  /* 0x00000008171a7210 */ /* 0x080fe40007f9e0ff */
[----:B------:R-:W-:Y:S02]  /*90e0*/  ISETP.GT.AND P3, PT, R3, 0x9, P0 ;  /* 0x000000090300780c */ /* 0x000fe40000764270 */
[----:B------:R0:W-:Y:S01]  /*90f0*/  @P5 STG.E.U16 desc[UR36][R4.64], R60 ;  /* 0x0000003c04005986 */ /* 0x0001e2000c101524 */
[----:B------:R-:W-:Y:S01]  /*9100*/  IADD3 R24, P5, R57, R8, RZ ;  /* 0x0000000839187210 */ /* 0x000fe20007fbe0ff */
[----:B------:R-:W-:-:S04]  /*9110*/  IMAD.X R27, R21, 0x1, R9, P4 ;  /* 0x00000001151b7824 */ /* 0x000fc800020e0609 */
[----:B------:R-:W-:Y:S01]  /*9120*/  IMAD.X R25, R21, 0x1, R9, P5 ;  /* 0x0000000115197824 */ /* 0x000fe200028e0609 */
[----:B------:R-:W-:-:S04]  /*9130*/  ISETP.GT.AND P5, PT, R3, 0x10, P1 ;  /* 0x000000100300780c */ /* 0x000fc80000fa4270 */
[----:B------:R-:W-:Y:S01]  /*9140*/  @P2 STG.E.U16 desc[UR36][R24.64], R30 ;  /* 0x0000001e18002986 */ /* 0x000fe2000c101524 */
[----:B0-----:R-:W-:Y:S02]  /*9150*/  IADD3 R4, P4, R61, R6, RZ ;  /* 0x000000063d047210 */ /* 0x001fe40007f9e0ff */
[C---:B------:R-:W-:Y:S01]  /*9160*/  ISETP.GT.AND P2, PT, R3.reuse, 0x11, P1 ;  /* 0x000000110300780c */ /* 0x040fe20000f44270 */
[----:B------:R-:W-:Y:S01]  /*9170*/  @P3 STG.E.U16 desc[UR36][R26.64], R31 ;  /* 0x0000001f1a003986 */ /* 0x000fe2000c101524 */
[----:B------:R-:W-:Y:S01]  /*9180*/  ISETP.GT.AND P3, PT, R3, 0x10, P0 ;  /* 0x000000100300780c */ /* 0x000fe20000764270 */
[----:B------:R-:W-:Y:S01]  /*9190*/  IMAD.X R5, R21, 0x1, R7, P4 ;  /* 0x0000000115057824 */ /* 0x000fe200020e0607 */
[----:B------:R-:W-:-:S04]  /*91a0*/  IADD3 R14, P4, R61, R8, RZ ;  /* 0x000000083d0e7210 */ /* 0x000fc80007f9e0ff */
        /* <DEDUP_REMOVED lines=65> */
[----:B------:R4:W-:Y:S01]  /*95c0*/  @P2 STG.E.U16 desc[UR36][R24.64], R48 ;  /* 0x0000003018002986 */ /* 0x0009e2000c101524 */
[----:B0-----:R-:W-:Y:S02]  /*95d0*/  IADD3 R4, P4, R75, R8, RZ ;  /* 0x000000084b047210 */ /* 0x001fe40007f9e0ff */
[-C--:B------:R-:W-:Y:S01]  /*95e0*/  IADD3 R14, P2, R79, R6.reuse, RZ ;  /* 0x000000064f0e7210 */ /* 0x080fe20007f5e0ff */
[----:B------:R4:W-:Y:S01]  /*95f0*/  @P3 STG.E.U16 desc[UR36][R26.64], R49 ;  /* 0x000000311a003986 */ /* 0x0009e2000c101524 */
[----:B------:R-:W-:Y:S01]  /*9600*/  IADD3 R6, P3, R81, R6, RZ ;  /* 0x0000000651067210 */ /* 0x000fe20007f7e0ff */
[----:B------:R-:W-:Y:S01]  /*9610*/  IMAD.X R5, R21, 0x1, R9, P4 ;  /* 0x0000000115057824 */ /* 0x000fe200020e0609 */
[----:B------:R-:W-:Y:S01]  /*9620*/  ISETP.GT.AND P4, PT, R3, 0x31, P0 ;  /* 0x000000310300780c */ /* 0x000fe20000784270 */
[C-C-:B------:R-:W-:Y:S02]  /*9630*/  IMAD.X R15, R21.reuse, 0x1, R7.reuse, P2 ;  /* 0x00000001150f7824 */ /* 0x140fe400010e0607 */
[----:B------:R-:W-:Y:S01]  /*9640*/  IMAD.X R7, R21, 0x1, R7, P3 ;  /* 0x0000000115077824 */ /* 0x000fe200018e0607 */
[----:B------:R4:W-:Y:S01]  /*9650*/  @P5 STG.E.U16 desc[UR36][R4.64], R50 ;  /* 0x0000003204005986 */ /* 0x0009e2000c101524 */
[----:B------:R-:W-:-:S02]  /*9660*/  IADD3 R12, P5, R77, R8, RZ ;  /* 0x000000084d0c7210 */ /* 0x000fc40007fbe0ff */
[C---:B------:R-:W-:Y:S02]  /*9670*/  ISETP.GT.AND P3, PT, R3.reuse, 0x38, P1 ;  /* 0x000000380300780c */ /* 0x040fe40000f64270 */
[----:B------:R-:W-:Y:S01]  /*9680*/  ISETP.GT.AND P1, PT, R3, 0x39, P1 ;  /* 0x000000390300780c */ /* 0x000fe20000f24270 */
[--C-:B------:R-:W-:Y:S01]  /*9690*/  IMAD.X R13, R21, 0x1, R9.reuse, P5 ;  /* 0x00000001150d7824 */ /* 0x100fe200028e0609 */
[-C--:B------:R-:W-:Y:S02]  /*96a0*/  IADD3 R28, P5, R79, R8.reuse, RZ ;  /* 0x000000084f1c7210 */ /* 0x080fe40007fbe0ff */
[----:B------:R-:W-:Y:S02]  /*96b0*/  IADD3 R8, P2, R81, R8, RZ ;  /* 0x0000000851087210 */ /* 0x000fe40007f5e0ff */
[----:B------:R4:W-:Y:S01]  /*96c0*/  @P4 STG.E.U16 desc[UR36][R12.64], R51 ;  /* 0x000000330c004986 */ /* 0x0009e2000c101524 */
[--C-:B------:R-:W-:Y:S01]  /*96d0*/  IMAD.X R29, R21, 0x1, R9.reuse, P5 ;  /* 0x00000001151d7824 */ /* 0x100fe200028e0609 */
[----:B------:R-:W-:Y:S01]  /*96e0*/  ISETP.GT.AND P5, PT, R3, 0x38, P0 ;  /* 0x000000380300780c */ /* 0x000fe200007a4270 */
[----:B------:R-:W-:Y:S01]  /*96f0*/  IMAD.X R9, R21, 0x1, R9, P2 ;  /* 0x0000000115097824 */ /* 0x000fe200010e0609 */
[----:B------:R-:W-:Y:S01]  /*9700*/  ISETP.GT.AND P0, PT, R3, 0x39, P0 ;  /* 0x000000390300780c */ /* 0x000fe20000704270 */
[----:B------:R4:W-:Y:S04]  /*9710*/  @P3 STG.E.U16 desc[UR36][R14.64], R52 ;  /* 0x000000340e003986 */ /* 0x0009e8000c101524 */
[----:B------:R4:W-:Y:S06]  /*9720*/  @P1 STG.E.U16 desc[UR36][R6.64], R53 ;  /* 0x0000003506001986 */ /* 0x0009ec000c101524 */
[----:B------:R4:W-:Y:S04]  /*9730*/  @P5 STG.E.U16 desc[UR36][R28.64], R54 ;  /* 0x000000361c005986 */ /* 0x0009e8000c101524 */
[----:B------:R4:W-:Y:S02]  /*9740*/  @P0 STG.E.U16 desc[UR36][R8.64], R55 ;  /* 0x0000003708000986 */ /* 0x0009e4000c101524 */
.L_x_186:
[----:B------:R-:W-:Y:S05]  /*9750*/  BSYNC B0 ;  /* 0x0000000000007941 */ /* 0x000fea0003800000 */
.L_x_28:
[----:B------:R-:W-:Y:S01]  /*9760*/  ULDC UR4, c[0x0][0xc] ;  /* 0x0000030000047ab9 */ /* 0x000fe20000000800 */
[----:B------:R-:W-:Y:S01]  /*9770*/  ULDC UR5, c[0x0][0x10] ;  /* 0x0000040000057ab9 */ /* 0x000fe20000000800 */
[----:B------:R-:W1:Y:S01]  /*9780*/  LDC R3, c[0x0][0x14] ;  /* 0x00000500ff037b82 */ /* 0x000e620000000800 */
[----:B------:R-:W-:Y:S01]  /*9790*/  UIMAD.WIDE.U32 UR4, UR4, UR5, URZ ;  /* 0x00000005040472a5 */ /* 0x000fe2000f8e003f */
[----:B0-----:R-:W-:Y:S01]  /*97a0*/  PRMT R0, RZ, 0x7610, R0 ;  /* 0x00007610ff007816 */ /* 0x001fe20000000000 */
[----:B------:R-:W-:Y:S02]  /*97b0*/  IMAD.MOV.U32 R123, RZ, RZ, -0x1 ;  /* 0xffffffffff7b7424 */ /* 0x000fe400078e00ff */
[----:B------:R-:W-:Y:S02]  /*97c0*/  IMAD.MOV.U32 R23, RZ, RZ, -0x1 ;  /* 0xffffffffff177424 */ /* 0x000fe400078e00ff */
[----:B-1----:R-:W-:-:S04]  /*97d0*/  IMAD.WIDE.U32 R16, R3, UR4, R16 ;  /* 0x0000000403107c25 */ /* 0x002fc8000f8e0010 */
[----:B------:R-:W-:Y:S01]  /*97e0*/  IMAD R3, R3, UR5, RZ ;  /* 0x0000000503037c24 */ /* 0x000fe2000f8e02ff */
[----:B------:R-:W-:Y:S02]  /*97f0*/  ULDC.64 UR4, c[0x0][0x650] ;  /* 0x0001940000047ab9 */ /* 0x000fe40000000a00 */
[----:B------:R-:W-:Y:S01]  /*9800*/  ISETP.GE.U32.AND P0, PT, R16, UR4, PT ;  /* 0x0000000410007c0c */ /* 0x000fe2000bf06070 */
[----:B------:R-:W-:-:S05]  /*9810*/  IMAD.IADD R17, R17, 0x1, R3 ;  /* 0x0000000111117824 */ /* 0x000fca00078e0203 */
[----:B------:R-:W-:-:S13]  /*9820*/  ISETP.GE.U32.AND.EX P0, PT, R17, UR5, PT, P0 ;  /* 0x0000000511007c0c */ /* 0x000fda000bf06100 */
[----:B------:R-:W-:Y:S05]  /*9830*/  @P0 BRA `(.L_x_187) ;  /* 0x0000000400640947 */ /* 0x000fea0003800000 */
[----:B----4-:R-:W0:Y:S01]  /*9840*/  S2R R12, SR_CTAID.X ;  /* 0x00000000000c7919 */ /* 0x010e220000002500 */
[----:B------:R-:W1:Y:S01]  /*9850*/  LDC.64 R10, c[0x0][0x628] ;  /* 0x00018a00ff0a7b82 */ /* 0x000e620000000a00 */
[----:B------:R-:W-:Y:S01]  /*9860*/  ULDC UR4, c[0x0][0x150] ;  /* 0x0000540000047ab9 */ /* 0x000fe20000000800 */
[----:B--2---:R-:W-:Y:S01]  /*9870*/  IMAD.MOV.U32 R8, RZ, RZ, R16 ;  /* 0x000000ffff087224 */ /* 0x004fe200078e0010 */
[----:B------:R-:W2:Y:S01]  /*9880*/  S2R R24, SR_CTAID.Y ;  /* 0x0000000000187919 */ /* 0x000ea20000002600 */
[----:B------:R-:W-:-:S04]  /*9890*/  IMAD.MOV.U32 R9, RZ, RZ, R17 ;  /* 0x000000ffff097224 */ /* 0x000fc800078e0011 */
[----:B------:R-:W4:Y:S08]  /*98a0*/  LDC R21, c[0x0][0x144] ;  /* 0x00005100ff157b82 */ /* 0x000f300000000800 */
[----:B------:R-:W2:Y:S08]  /*98b0*/  LDC R0, c[0x0][0x630] ;  /* 0x00018c00ff007b82 */ /* 0x000eb00000000800 */
[----:B------:R-:W2:Y:S01]  /*98c0*/  LDC.64 R14, c[0x0][0x620] ;  /* 0x00018800ff0e7b82 */ /* 0x000ea20000000a00 */
[----:B-1----:R-:W-:-:S04]  /*98d0*/  ISETP.NE.U32.AND P0, PT, R10, RZ, PT ;  /* 0x000000ff0a00720c */ /* 0x002fc80003f05070 */
[----:B------:R-:W-:Y:S02]  /*98e0*/  ISETP.NE.AND.EX P0, PT, R11, RZ, PT, P0 ;  /* 0x000000ff0b00720c */ /* 0x000fe40003f05300 */
[----:B0-----:R-:W-:-:S05]  /*98f0*/  I2FP.F32.U32 R3, R12 ;  /* 0x0000000c00037245 */ /* 0x001fca0000201000 */
[----:B------:R-:W-:-:S04]  /*9900*/  FMUL R3, R3, UR4 ;  /* 0x0000000403037c20 */ /* 0x000fc80008400000 */
[----:B------:R0:W1:Y:S02]  /*9910*/  F2I.U32.TRUNC.NTZ R20, R3 ;  /* 0x0000000300147305 */ /* 0x000064000020f000 */
[----:B----4-:R-:W-:Y:S05]  /*9920*/  @!P0 BRA `(.L_x_188) ;  /* 0x0000000000288947 */ /* 0x010fea0003800000 */
[----:B0-----:R-:W0:Y:S02]  /*9930*/  LDC R3, c[0x0][0x634] ;  /* 0x00018d00ff037b82 */ /* 0x001e240000000800 */
[----:B0-----:R-:W-:-:S05]  /*9940*/  IADD3 R3, P0, R16, R3, RZ ;  /* 0x0000000310037210 */ /* 0x001fca0007f1e0ff */
[----:B------:R-:W-:-:S04]  /*9950*/  IMAD.X R13, RZ, RZ, R17, P0 ;  /* 0x000000ffff0d7224 */ /* 0x000fc800000e0611 */
[----:B---3--:R-:W-:-:S04]  /*9960*/  IMAD.WIDE.U32 R4, R13, R10, RZ ;  /* 0x0000000a0d047225 */ /* 0x008fc800078e00ff */
[----:B------:R-:W-:-:S04]  /*9970*/  IMAD.WIDE.U32 R6, P0, R3, R11, R4 ;  /* 0x0000000b03067225 */ /* 0x000fc80007800004 */
[----:B------:R-:W-:-:S04]  /*9980*/  IMAD.WIDE.U32 R4, R3, R10, RZ ;  /* 0x0000000a03047225 */ /* 0x000fc800078e00ff */
[----:B------:R-:W-:Y:S01]  /*9990*/  IMAD.X R9, RZ, RZ, RZ, P0 ;  /* 0x000000ffff097224 */ /* 0x000fe200000e06ff */
[----:B------:R-:W-:Y:S01]  /*99a0*/  IADD3 RZ, P0, R5, R6, RZ ;  /* 0x0000000605ff7210 */ /* 0x000fe20007f1e0ff */
[----:B------:R-:W-:-:S04]  /*99b0*/  IMAD.MOV.U32 R8, RZ, RZ, R7 ;  /* 0x000000ffff087224 */ /* 0x000fc800078e0007 */
[----:B------:R-:W-:-:S08]  /*99c0*/  IMAD.WIDE.U32.X R8, R13, R11, R8, P0 ;  /* 0x0000000b0d087225 */ /* 0x000fd000000e0408 */
.L_x_188:
[----:B------:R-:W4:Y:S01]  /*99d0*/  LDC.64 R28, c[0x0][0x640] ;  /* 0x00019000ff1c7b82 */ /* 0x000f220000000a00 */
[-CC-:B--2---:R-:W-:Y:S01]  /*99e0*/  SHF.R.U64 R23, R8, R0.reuse, R9.reuse ;  /* 0x0000000008177219 */ /* 0x184fe20000001209 */
[----:B-1----:R-:W-:Y:S01]  /*99f0*/  IMAD.MOV R20, RZ, RZ, -R20 ;  /* 0x000000ffff147224 */ /* 0x002fe200078e0a14 */
[----:B------:R-:W-:Y:S01]  /*9a00*/  SHF.R.U32.HI R0, RZ, R0, R9 ;  /* 0x00000000ff007219 */ /* 0x000fe20000011609 */
[----:B------:R-:W-:Y:S01]  /*9a10*/  ULDC UR4, c[0x0][0x154] ;  /* 0x0000550000047ab9 */ /* 0x000fe20000000800 */
[----:B0-----:R-:W-:Y:S01]  /*9a20*/  IADD3 R3, P0, RZ, -R23, RZ ;  /* 0x80000017ff037210 */ /* 0x001fe20007f1e0ff */
[----:B------:R-:W-:Y:S02]  /*9a30*/  IMAD R21, R21, R20, R12 ;  /* 0x0000001415157224 */ /* 0x000fe400078e020c */
[----:B------:R-:W0:Y:S01]  /*9a40*/  LDC R6, c[0x0][0x618] ;  /* 0x00018600ff067b82 */ /* 0x000e220000000800 */
[----:B------:R-:W-:Y:S02]  /*9a50*/  IMAD.MOV.U32 R7, RZ, RZ, 0x1 ;  /* 0x00000001ff077424 */ /* 0x000fe400078e00ff */
[----:B---3--:R-:W-:-:S04]  /*9a60*/  IMAD.X R5, RZ, RZ, ~R0, P0 ;  /* 0x000000ffff057224 */ /* 0x008fc800000e0e00 */
[-C--:B------:R-:W-:Y:S01]  /*9a70*/  IMAD R0, R5, R14.reuse, RZ ;  /* 0x0000000e05007224 */ /* 0x080fe200078e02ff */
[----:B------:R-:W1:Y:S01]  /*9a80*/  LDC R8, c[0x0][0x608] ;  /* 0x00018200ff087b82 */ /* 0x000e620000000800 */
[----:B------:R-:W-:-:S04]  /*9a90*/  IMAD.WIDE.U32 R4, R3, R14, R16 ;  /* 0x0000000e03047225 */ /* 0x000fc800078e0010 */
[----:B------:R-:W-:Y:S01]  /*9aa0*/  IMAD R3, R3, R15, R0 ;  /* 0x0000000f03037224 */ /* 0x000fe200078e0200 */
[----:B------:R-:W-:Y:S02]  /*9ab0*/  I2FP.F32.U32 R0, R24 ;  /* 0x0000001800007245 */ /* 0x000fe40000201000 */
[----:B------:R-:W2:Y:S01]  /*9ac0*/  LDC R26, c[0x0][0x658] ;  /* 0x00019600ff1a7b82 */ /* 0x000ea20000000800 */
[----:B------:R-:W-:Y:S01]  /*9ad0*/  IMAD.IADD R3, R5, 0x1, R3 ;  /* 0x0000000105037824 */ /* 0x000fe200078e0203 */
[----:B----4-:R-:W-:Y:S01]  /*9ae0*/  ISETP.NE.U32.AND P0, PT, R28, RZ, PT ;  /* 0x000000ff1c00720c */ /* 0x010fe20003f05070 */
[----:B------:R-:W-:Y:S01]  /*9af0*/  FMUL R0, R0, UR4 ;  /* 0x0000000400007c20 */ /* 0x000fe20008400000 */
[----:B------:R-:W-:Y:S02]  /*9b00*/  IMAD.MOV.U32 R5, RZ, RZ, -0x1 ;  /* 0xffffffffff057424 */ /* 0x000fe400078e00ff */
[----:B------:R-:W-:Y:S01]  /*9b10*/  ISETP.NE.AND.EX P0, PT, R29, RZ, PT, P0 ;  /* 0x000000ff1d00720c */ /* 0x000fe20003f05300 */
[----:B------:R3:W4:Y:S01]  /*9b20*/  F2I.U32.TRUNC.NTZ R13, R0 ;  /* 0x00000000000d7305 */ /* 0x000722000020f000 */
[----:B------:R-:W3:Y:S01]  /*9b30*/  LDC R15, c[0x0][0x148] ;  /* 0x00005200ff0f7b82 */ /* 0x000ee20000000800 */
[----:B0-----:R-:W-:-:S02]  /*9b40*/  SHF.R.U64 R12, R4, R6, R3 ;  /* 0x00000006040c7219 */ /* 0x001fc40000001203 */
[----:B------:R-:W-:-:S05]  /*9b50*/  SHF.R.U32.HI R3, RZ, R6, R3 ;  /* 0x00000006ff037219 */ /* 0x000fca0000011603 */
[----:B------:R-:W0:Y:S01]  /*9b60*/  LDC R20, c[0x0][0x600] ;  /* 0x00018000ff147b82 */ /* 0x000e220000000800 */
[-CC-:B-1----:R-:W-:Y:S02]  /*9b70*/  SHF.R.U64 R10, R12, R8.reuse, R3.reuse ;  /* 0x000000080c0a7219 */ /* 0x182fe40000001203 */
[----:B------:R-:W-:-:S05]  /*9b80*/  SHF.R.U32.HI R3, RZ, R8, R3 ;  /* 0x00000008ff037219 */ /* 0x000fca0000011603 */
[----:B------:R-:W1:Y:S01]  /*9b90*/  LDC R27, c[0x0][0x648] ;  /* 0x00019200ff1b7b82 */ /* 0x000e620000000800 */
[-C--:B--2---:R-:W-:Y:S02]  /*9ba0*/  SHF.L.U32 R4, R5, R26.reuse, RZ ;  /* 0x0000001a05047219 */ /* 0x084fe400000006ff */
[-CC-:B------:R-:W-:Y:S02]  /*9bb0*/  SHF.R.U64 R14, R10, R26.reuse, R3.reuse ;  /* 0x0000001a0a0e7219 */ /* 0x180fe40000001203 */
[----:B------:R-:W-:Y:S02]  /*9bc0*/  SHF.R.U32.HI R5, RZ, R26, R3 ;  /* 0x0000001aff057219 */ /* 0x000fe40000011603 */
[----:B------:R-:W-:Y:S01]  /*9bd0*/  LOP3.LUT R25, RZ, R4, RZ, 0x33, !PT ;  /* 0x00000004ff197212 */ /* 0x000fe200078e33ff */
[----:B------:R-:W2:Y:S01]  /*9be0*/  LDC R30, c[0x0][0x638] ;  /* 0x00018e00ff1e7b82 */ /* 0x000ea20000000800 */
[----:B------:R-:W-:Y:S01]  /*9bf0*/  SHF.L.U32 R26, R7, R26, RZ ;  /* 0x0000001a071a7219 */ /* 0x000fe200000006ff */
[----:B------:R-:W-:-:S06]  /*9c00*/  IMAD.MOV.U32 R4, RZ, RZ, R14 ;  /* 0x000000ffff047224 */ /* 0x000fcc00078e000e */
[----:B------:R-:W0:Y:S01]  /*9c10*/  LDC R31, c[0x0][0x610] ;  /* 0x00018400ff1f7b82 */ /* 0x000e220000000800 */
[----:B----4-:R-:W-:Y:S05]  /*9c20*/  @!P0 BRA `(.L_x_189) ;  /* 0x0000000000288947 */ /* 0x010fea0003800000 */
[----:B------:R-:W4:Y:S02]  /*9c30*/  LDC R3, c[0x0][0x64c] ;  /* 0x00019300ff037b82 */ /* 0x000f240000000800 */
[----:B----4-:R-:W-:-:S05]  /*9c40*/  IADD3 R3, P0, R14, R3, RZ ;  /* 0x000000030e037210 */ /* 0x010fca0007f1e0ff */
        /* <DEDUP_REMOVED lines=8> */
.L_x_189:
[----:B------:R-:W-:Y:S01]  /*9cd0*/  ISETP.NE.AND P0, PT, R2, 0x1, PT ;  /* 0x000000010200780c */ /* 0x000fe20003f05270 */
[----:B0-----:R-:W-:Y:S01]  /*9ce0*/  VIADD R7, R20, 0xffffffff ;  /* 0xffffffff14077836 */ /* 0x001fe20000000000 */
[----:B-1-3--:R-:W-:Y:S01]  /*9cf0*/  SHF.R.U64 R0, R4, R27, R5 ;  /* 0x0000001b04007219 */ /* 0x00afe20000001205 */
[----:B------:R-:W-:Y:S01]  /*9d00*/  IMAD.MOV R13, RZ, RZ, -R13 ;  /* 0x000000ffff0d7224 */ /* 0x000fe200078e0a0d */
[----:B------:R-:W-:Y:S01]  /*9d10*/  LOP3.LUT R5, R10, R25, RZ, 0xc0, !PT ;  /* 0x000000190a057212 */ /* 0x000fe200078ec0ff */
[----:B------:R-:W-:Y:S02]  /*9d20*/  IMAD.MOV.U32 R4, RZ, RZ, 0x1 ;  /* 0x00000001ff047424 */ /* 0x000fe400078e00ff */
[----:B------:R-:W-:Y:S02]  /*9d30*/  IMAD.MOV R3, RZ, RZ, -R0 ;  /* 0x000000ffff037224 */ /* 0x000fe400078e0a00 */
[----:B------:R-:W-:Y:S01]  /*9d40*/  IMAD R10, R26, R0, R5 ;  /* 0x000000001a0a7224 */ /* 0x000fe200078e0205 */
[----:B------:R-:W-:Y:S01]  /*9d50*/  LOP3.LUT R5, R12, R7, RZ, 0xc0, !PT ;  /* 0x000000070c057212 */ /* 0x000fe200078ec0ff */
[----:B--2---:R-:W-:-:S02]  /*9d60*/  IMAD R0, R3, R30, R14 ;  /* 0x0000001e03007224 */ /* 0x004fc400078e020e */
[----:B------:R-:W-:Y:S02]  /*9d70*/  @P0 IMAD R21, R15, R13, R24 ;  /* 0x0000000d0f150224 */ /* 0x000fe400078e0218 */
[----:B------:R-:W-:Y:S01]  /*9d80*/  IMAD R3, R0, R20, R5 ;  /* 0x0000001400037224 */ /* 0x000fe200078e0205 */
[----:B------:R-:W-:Y:S01]  /*9d90*/  PRMT R0, R4, 0x7610, R0 ;  /* 0x0000761004007816 */ /* 0x000fe20000000000 */
[----:B------:R-:W-:-:S05]  /*9da0*/  IMAD R10, R10, R31, R21 ;  /* 0x0000001f0a0a7224 */ /* 0x000fca00078e0215 */
[----:B------:R-:W-:Y:S02]  /*9db0*/  SEL R123, R3, R10, !P0 ;  /* 0x0000000a037b7207 */ /* 0x000fe40004000000 */
[----:B------:R-:W-:-:S07]  /*9dc0*/  SEL R10, R10, R3, !P0 ;  /* 0x000000030a0a7207 */ /* 0x000fce0004000000 */
.L_x_187:
[----:B------:R-:W-:Y:S01]  /*9dd0*/  LOP3.LUT P0, RZ, R0, 0xff, RZ, 0xc0, !PT ;  /* 0x000000ff00ff7812 */ /* 0x000fe2000780c0ff */
[----:B------:R-:W-:-:S12]  /*9de0*/  IMAD.MOV.U32 R122, RZ, RZ, R10 ;  /* 0x000000ffff7a7224 */ /* 0x000fd800078e000a */
[----:B------:R-:W-:Y:S05]  /*9df0*/  @P0 BRA `(.L_x_190) ;  /* 0xffffff70004c0947 */ /* 0x000fea000383ffff */
[----:B------:R-:W-:Y:S05]  /*9e00*/  EXIT ;  /* 0x000000000000794d */ /* 0x000fea0003800000 */
.L_x_3:
[----:B0-----:R-:W-:Y:S01]  /*9e10*/  ULDC.64 UR4, c[0x0][0x650] ;  /* 0x0001940000047ab9 */ /* 0x001fe20000000a00 */
        /* <DEDUP_REMOVED lines=25> */
.L_x_192:
[--C-:B------:R-:W-:Y:S01]  /*9fb0*/  SHF.R.U64 R12, R10, R14, R11.reuse ;  /* 0x0000000e0a0c7219 */ /* 0x100fe2000000120b */
[----:B------:R-:W0:Y:S01]  /*9fc0*/  LDC R22, c[0x0][0x618] ;  /* 0x00018600ff167b82 */ /* 0x000e220000000800 */
[----:B------:R-:W-:Y:S01]  /*9fd0*/  I2FP.F32.U32 R6, R4 ;  /* 0x0000000400067245 */ /* 0x000fe20000201000 */
[----:B------:R-:W-:Y:S01]  /*9fe0*/  ULDC UR4, c[0x0][0x150] ;  /* 0x0000540000047ab9 */ /* 0x000fe20000000800 */
[----:B------:R-:W-:Y:S02]  /*9ff0*/  SHF.R.U32.HI R5, RZ, R14, R11 ;  /* 0x0000000eff057219 */ /* 0x000fe4000001160b */
[----:B------:R-:W-:Y:S01]  /*a000*/  IADD3 R9, P0, RZ, -R12, RZ ;  /* 0x8000000cff097210 */ /* 0x000fe20007f1e0ff */
[----:B------:R-:W-:Y:S01]  /*a010*/  FMUL R11, R6, UR4 ;  /* 0x00000004060b7c20 */ /* 0x000fe20008400000 */
[----:B------:R-:W-:Y:S01]  /*a020*/  ULDC UR4, c[0x0][0x154] ;  /* 0x0000550000047ab9 */ /* 0x000fe20000000800 */
[----:B------:R-:W1:Y:S02]  /*a030*/  LDC.64 R24, c[0x0][0x640] ;  /* 0x00019000ff187b82 */ /* 0x000e640000000a00 */
[----:B------:R-:W-:-:S02]  /*a040*/  IMAD.X R5, RZ, RZ, ~R5, P0 ;  /* 0x000000ffff057224 */ /* 0x000fc400000e0e05 */
[----:B------:R-:W2:Y:S01]  /*a050*/  F2I.U32.TRUNC.NTZ R11, R11 ;  /* 0x0000000b000b7305 */ /* 0x000ea2000020f000 */
[----:B------:R-:W-:-:S03]  /*a060*/  IMAD.WIDE.U32 R6, R9, R20, R16 ;  /* 0x0000001409067225 */ /* 0x000fc600078e0010 */
[----:B------:R-:W3:Y:S01]  /*a070*/  LDC R13, c[0x0][0x144] ;  /* 0x00005100ff0d7b82 */ /* 0x000ee20000000800 */
[----:B------:R-:W-:-:S04]  /*a080*/  IMAD R8, R5, R20, RZ ;  /* 0x0000001405087224 */ /* 0x000fc800078e02ff */
[----:B------:R-:W-:Y:S02]  /*a090*/  IMAD R5, R9, R21, R8 ;  /* 0x0000001509057224 */ /* 0x000fe400078e0208 */
[----:B------:R-:W-:Y:S01]  /*a0a0*/  IMAD.MOV.U32 R8, RZ, RZ, -0x1 ;  /* 0xffffffffff087424 */ /* 0x000fe200078e00ff */
[----:B------:R-:W4:Y:S01]  /*a0b0*/  LDC R14, c[0x0][0x608] ;  /* 0x00018200ff0e7b82 */ /* 0x000f220000000800 */
[----:B------:R-:W-:Y:S01]  /*a0c0*/  IMAD.IADD R5, R7, 0x1, R5 ;  /* 0x0000000107057824 */ /* 0x000fe200078e0205 */
[----:B------:R-:W-:-:S04]  /*a0d0*/  I2FP.F32.U32 R7, R3 ;  /* 0x0000000300077245 */ /* 0x000fc80000201000 */
[-C--:B0-----:R-:W-:Y:S01]  /*a0e0*/  SHF.R.U64 R10, R6, R22.reuse, R5 ;  /* 0x00000016060a7219 */ /* 0x081fe20000001205 */
[----:B--2---:R-:W-:Y:S01]  /*a0f0*/  IMAD.MOV R6, RZ, RZ, -R11 ;  /* 0x000000ffff067224 */ /* 0x004fe200078e0a0b */
[----:B------:R-:W0:Y:S01]  /*a100*/  LDC R9, c[0x0][0x658] ;  /* 0x00019600ff097b82 */ /* 0x000e220000000800 */
[----:B-1----:R-:W-:Y:S01]  /*a110*/  ISETP.NE.U32.AND P0, PT, R24, RZ, PT ;  /* 0x000000ff1800720c */ /* 0x002fe20003f05070 */
[----:B------:R-:W-:Y:S01]  /*a120*/  FMUL R7, R7, UR4 ;  /* 0x0000000407077c20 */ /* 0x000fe20008400000 */
[----:B------:R-:W-:Y:S02]  /*a130*/  SHF.R.U32.HI R5, RZ, R22, R5 ;  /* 0x00000016ff057219 */ /* 0x000fe40000011605 */
[----:B------:R-:W-:-:S03]  /*a140*/  ISETP.NE.AND.EX P0, PT, R25, RZ, PT, P0 ;  /* 0x000000ff1900720c */ /* 0x000fc60003f05300 */
[----:B------:R-:W1:Y:S01]  /*a150*/  LDC R20, c[0x0][0x148] ;  /* 0x00005200ff147b82 */ /* 0x000e620000000800 */
[----:B---3--:R-:W-:Y:S02]  /*a160*/  IMAD R23, R13, R6, R4 ;  /* 0x000000060d177224 */ /* 0x008fe400078e0204 */
[----:B------:R-:W-:-:S05]  /*a170*/  IMAD.MOV.U32 R6, RZ, RZ, 0x1 ;  /* 0x00000001ff067424 */ /* 0x000fca00078e00ff */
[----:B------:R-:W2:Y:S01]  /*a180*/  LDC R21, c[0x0][0x600] ;  /* 0x00018000ff157b82 */ /* 0x000ea20000000800 */
[-CC-:B----4-:R-:W-:Y:S02]  /*a190*/  SHF.R.U64 R13, R10, R14.reuse, R5.reuse ;  /* 0x0000000e0a0d7219 */ /* 0x190fe40000001205 */
[----:B------:R-:W-:Y:S02]  /*a1a0*/  SHF.R.U32.HI R4, RZ, R14, R5 ;  /* 0x0000000eff047219 */ /* 0x000fe40000011605 */
[----:B------:R3:W4:Y:S03]  /*a1b0*/  F2I.U32.TRUNC.NTZ R14, R7 ;  /* 0x00000007000e7305 */ /* 0x000726000020f000 */
[----:B------:R-:W1:Y:S01]  /*a1c0*/  LDC R26, c[0x0][0x648] ;  /* 0x00019200ff1a7b82 */ /* 0x000e620000000800 */
[-C--:B0-----:R-:W-:Y:S02]  /*a1d0*/  SHF.R.U64 R15, R13, R9.reuse, R4 ;  /* 0x000000090d0f7219 */ /* 0x081fe40000001204 */
[----:B------:R-:W-:-:S02]  /*a1e0*/  SHF.L.U32 R8, R8, R9, RZ ;  /* 0x0000000908087219 */ /* 0x000fc400000006ff */
[-C--:B------:R-:W-:Y:S01]  /*a1f0*/  SHF.R.U32.HI R5, RZ, R9.reuse, R4 ;  /* 0x00000009ff057219 */ /* 0x080fe20000011604 */
[----:B------:R-:W-:Y:S01]  /*a200*/  IMAD.MOV.U32 R4, RZ, RZ, R15 ;  /* 0x000000ffff047224 */ /* 0x000fe200078e000f */
[----:B------:R-:W-:Y:S01]  /*a210*/  SHF.L.U32 R22, R6, R9, RZ ;  /* 0x0000000906167219 */ /* 0x000fe200000006ff */
[----:B------:R-:W0:Y:S01]  /*a220*/  LDC R27, c[0x0][0x638] ;  /* 0x00018e00ff1b7b82 */ /* 0x000e220000000800 */
[----:B------:R-:W-:-:S07]  /*a230*/  LOP3.LUT R28, RZ, R8, RZ, 0x33, !PT ;  /* 0x00000008ff1c7212 */ /* 0x000fce00078e33ff */
        /* <DEDUP_REMOVED lines=12> */
.L_x_193:
[----:B------:R-:W-:Y:S01]  /*a300*/  ISETP.NE.AND P0, PT, R2, 0x1, PT ;  /* 0x000000010200780c */ /* 0x000fe20003f05270 */
[----:B--2---:R-:W-:Y:S01]  /*a310*/  VIADD R7, R21, 0xffffffff ;  /* 0xffffffff15077836 */ /* 0x004fe20000000000 */
[----:B-1----:R-:W-:Y:S01]  /*a320*/  SHF.R.U64 R5, R4, R26, R5 ;  /* 0x0000001a04057219 */ /* 0x002fe20000001205 */
[----:B------:R-:W-:Y:S01]  /*a330*/  IMAD.MOV R14, RZ, RZ, -R14 ;  /* 0x000000ffff0e7224 */ /* 0x000fe200078e0a0e */
[----:B------:R-:W-:Y:S01]  /*a340*/  LOP3.LUT R4, R13, R28, RZ, 0xc0, !PT ;  /* 0x0000001c0d047212 */ /* 0x000fe200078ec0ff */
[----:B------:R-:W-:Y:S01]  /*a350*/  IMAD.MOV.U32 R8, RZ, RZ, R12 ;  /* 0x000000ffff087224 */ /* 0x000fe200078e000c */
[----:B------:R-:W-:Y:S01]  /*a360*/  LOP3.LUT R10, R10, R7, RZ, 0xc0, !PT ;  /* 0x000000070a0a7212 */ /* 0x000fe200078ec0ff */
[----:B------:R-:W-:Y:S02]  /*a370*/  IMAD.MOV R6, RZ, RZ, -R5 ;  /* 0x000000ffff067224 */ /* 0x000fe400078e0a05 */
[----:B------:R-:W-:-:S04]  /*a380*/  IMAD R4, R22, R5, R4 ;  /* 0x0000000516047224 */ /* 0x000fc800078e0204 */
[----:B------:R-:W-:Y:S02]  /*a390*/  @P0 IMAD R23, R20, R14, R3 ;  /* 0x0000000e14170224 */ /* 0x000fe400078e0203 */
[----:B0-----:R-:W-:Y:S02]  /*a3a0*/  IMAD R3, R6, R27, R15 ;  /* 0x0000001b06037224 */ /* 0x001fe400078e020f */
[----:B------:R-:W-:Y:S02]  /*a3b0*/  IMAD R7, R4, R29, R23 ;  /* 0x0000001d04077224 */ /* 0x000fe400078e0217 */
[----:B------:R-:W-:Y:S02]  /*a3c0*/  IMAD R4, R3, R21, R10 ;  /* 0x0000001503047224 */ /* 0x000fe400078e020a */
[----:B------:R-:W-:-:S03]  /*a3d0*/  IMAD.MOV.U32 R6, RZ, RZ, 0x1 ;  /* 0x00000001ff067424 */ /* 0x000fc600078e00ff */
[----:B------:R-:W-:Y:S02]  /*a3e0*/  SEL R9, R4, R7, !P0 ;  /* 0x0000000704097207 */ /* 0x000fe40004000000 */
[----:B------:R-:W-:-:S07]  /*a3f0*/  SEL R7, R7, R4, !P0 ;  /* 0x0000000407077207 */ /* 0x000fce0004000000 */
.L_x_191:
[----:B------:R-:W-:-:S08]  /*a400*/  NOP ;  /* 0x0000000000007918 */ /* 0x000fd00000000000 */
[----:B------:R-:W0:-:S00]  /*a410*/  USETMAXREG.DEALLOC.CTAPOOL 0x28 ;  /* 0x00000028000079c8 */ /* 0x000e0000080e0500 */
[----:B0-----:R-:W-:-:S13]  /*a420*/  ISETP.NE.AND P0, PT, R0, RZ, PT ;  /* 0x000000ff0000720c */ /* 0x001fda0003f05270 */
[----:B------:R-:W-:Y:S05]  /*a430*/  @P0 EXIT ;  /* 0x000000000000094d */ /* 0x000fea0003800000 */
[----:B------:R-:W-:Y:S01]  /*a440*/  LOP3.LUT P0, RZ, R6, 0xff, RZ, 0xc0, !PT ;  /* 0x000000ff06ff7812 */ /* 0x000fe2000780c0ff */
[----:B------:R-:W-:Y:S02]  /*a450*/  IMAD.MOV.U32 R3, RZ, RZ, 0x1 ;  /* 0x00000001ff037424 */ /* 0x000fe400078e00ff */
[----:B------:R-:W-:-:S10]  /*a460*/  IMAD.MOV.U32 R0, RZ, RZ, RZ ;  /* 0x000000ffff007224 */ /* 0x000fd400078e00ff */
[----:B------:R-:W-:Y:S05]  /*a470*/  @!P0 BRA `(.L_x_194) ;  /* 0x0000000c00348947 */ /* 0x000fea0003800000 */
[----:B------:R-:W0:Y:S01]  /*a480*/  LDC R0, c[0x0][0x28c] ;  /* 0x0000a300ff007b82 */ /* 0x000e220000000800 */
[----:B------:R-:W-:Y:S01]  /*a490*/  ULDC UR5, c[0x0][0x600] ;  /* 0x0001800000057ab9 */ /* 0x000fe20000000800 */
[----:B------:R-:W-:Y:S01]  /*a4a0*/  ULDC UR4, c[0x0][0xc] ;  /* 0x0000030000047ab9 */ /* 0x000fe20000000800 */
[----:B------:R-:W-:Y:S01]  /*a4b0*/  UIADD3 UR16, UR5, -0x1, URZ ;  /* 0xffffffff05107890 */ /* 0x000fe2000fffe03f */
[C---:B------:R-:W-:Y:S01]  /*a4c0*/  LOP3.LUT P2, RZ, R18.reuse, 0x7f, RZ, 0xc0, !PT ;  /* 0x0000007f12ff7812 */ /* 0x040fe2000784c0ff */
[----:B------:R-:W-:Y:S01]  /*a4d0*/  ULDC UR6, c[0x0][0x658] ;  /* 0x0001960000067ab9 */ /* 0x000fe20000000800 */
[----:B------:R-:W-:Y:S01]  /*a4e0*/  ULDC UR5, c[0x0][0x10] ;  /* 0x0000040000057ab9 */ /* 0x000fe20000000800 */
[----:B------:R-:W-:Y:S01]  /*a4f0*/  UMOV UR7, 0xffffffff ;  /* 0xffffffff00077882 */ /* 0x000fe20000000000 */
[----:B------:R-:W-:Y:S01]  /*a500*/  UMOV UR8, 0x1 ;  /* 0x0000000100087882 */ /* 0x000fe20000000000 */
[----:B------:R-:W-:Y:S01]  /*a510*/  UIMAD.WIDE.U32 UR4, UR4, UR5, URZ ;  /* 0x00000005040472a5 */ /* 0x000fe2000f8e003f */
[----:B------:R-:W-:Y:S01]  /*a520*/  LOP3.LUT P0, RZ, R18, 0x1f, RZ, 0xc0, !PT ;  /* 0x0000001f12ff7812 */ /* 0x000fe2000780c0ff */
[----:B------:R-:W-:Y:S01]  /*a530*/  USHF.L.U32 UR7, UR7, UR6, URZ ;  /* 0x0000000607077299 */ /* 0x000fe2000800063f */
[----:B------:R-:W-:Y:S01]  /*a540*/  BSSY B0, `(.L_x_194) ;  /* 0x00000c0000007945 */ /* 0x000fe20003800000 */
[----:B------:R-:W-:Y:S01]  /*a550*/  USHF.L.U32 UR18, UR8, UR6, URZ ;  /* 0x0000000608127299 */ /* 0x000fe2000800063f */
[----:B------:R-:W-:Y:S01]  /*a560*/  IMAD.MOV.U32 R11, RZ, RZ, 0x1 ;  /* 0x00000001ff0b7424 */ /* 0x000fe200078e00ff */
[----:B------:R-:W-:Y:S01]  /*a570*/  LOP3.LUT R18, R19, 0x2, RZ, 0xfc, !PT ;  /* 0x0000000213127812 */ /* 0x000fe200078efcff */
[----:B------:R-:W-:Y:S01]  /*a580*/  ULDC UR6, c[0x0][0x14] ;  /* 0x0000050000067ab9 */ /* 0x000fe20000000800 */
[----:B------:R-:W-:Y:S01]  /*a590*/  PLOP3.LUT P0, PT, P0, P2, PT, 0x8a, 0x0 ;  /* 0x000000000000781c */ /* 0x000fe20000705172 */
[----:B------:R-:W-:-:S02]  /*a5a0*/  UIMAD.WIDE.U32 UR20, UR4, UR6, URZ ;  /* 0x00000006041472a5 */ /* 0x000fc4000f8e003f */
[----:B------:R-:W-:Y:S02]  /*a5b0*/  UIMAD UR13, UR5, UR6, URZ ;  /* 0x00000006050d72a4 */ /* 0x000fe4000f8e023f */
[----:B------:R-:W-:Y:S01]  /*a5c0*/  ULOP3.LUT UR17, URZ, UR7, URZ, 0x33, !UPT ;  /* 0x000000073f117292 */ /* 0x000fe2000f8e333f */
[----:B0-----:R-:W-:Y:S01]  /*a5d0*/  VIADD R0, R0, 0x3f ;  /* 0x0000003f00007836 */ /* 0x001fe20000000000 */
[----:B------:R-:W-:Y:S01]  /*a5e0*/  UIADD3 UR13, UR21, UR13, URZ ;  /* 0x0000000d150d7290 */ /* 0x000fe2000fffe03f */
[----:B------:R-:W-:-:S03]  /*a5f0*/  ULDC.64 UR22, c[0x0][0x198] ;  /* 0x0000660000167ab9 */ /* 0x000fc60000000a00 */
[----:B------:R-:W-:-:S04]  /*a600*/  SHF.R.S32.HI R3, RZ, 0x1f, R0 ;  /* 0x0000001fff037819 */ /* 0x000fc80000011400 */
[----:B------:R-:W-:Y:S01]  /*a610*/  LEA.HI R3, R3, R0, RZ, 0x6 ;  /* 0x0000000003037211 */ /* 0x000fe200078f30ff */
[----:B------:R-:W-:-:S03]  /*a620*/  IMAD.MOV.U32 R0, RZ, RZ, RZ ;  /* 0x000000ffff007224 */ /* 0x000fc600078e00ff */
[----:B------:R-:W-:Y:S01]  /*a630*/  SHF.R.S32.HI R13, RZ, 0x6, R3 ;  /* 0x00000006ff0d7819 */ /* 0x000fe20000011403 */
[----:B------:R-:W-:-:S04]  /*a640*/  IMAD.MOV.U32 R3, RZ, RZ, 0x1 ;  /* 0x00000001ff037424 */ /* 0x000fc800078e00ff */
[----:B------:R-:W-:-:S07]  /*a650*/  VIADD R10, R13, 0x1 ;  /* 0x000000010d0a7836 */ /* 0x000fce0000000000 */
.L_x_206:
[----:B------:R-:W-:-:S03]  /*a660*/  UMOV UR4, 0xffffffff ;  /* 0xffffffff00047882 */ /* 0x000fc60000000000 */
[----:B------:R-:W-:Y:S05]  /*a670*/  BRA.DIV UR4, `(.L_x_195) ;  /* 0x0000000e04a07947 */ /* 0x000fea000b800000 */
[----:B------:R-:W-:-:S13]  /*a680*/  ELECT P6, URZ, PT ;  /* 0x00000000003f782f */ /* 0x000fda00038c0000 */
.L_x_217:
[----:B------:R-:W0:Y:S01]  /*a690*/  LDC R4, c[0x0][0x28c] ;  /* 0x0000a300ff047b82 */ /* 0x000e220000000800 */
[----:B------:R-:W-:Y:S01]  /*a6a0*/  BSSY B1, `(.L_x_196) ;  /* 0x0000037000017945 */ /* 0x000fe20003800000 */
[----:B0-----:R-:W-:-:S13]  /*a6b0*/  ISETP.LT.OR P6, PT, R4, 0x1, !P6 ;  /* 0x000000010400780c */ /* 0x001fda00077c1670 */
[----:B------:R-:W-:Y:S05]  /*a6c0*/  @P6 BRA `(.L_x_197) ;  /* 0x0000000000d06947 */ /* 0x000fea0003800000 */
[----:B------:R-:W-:Y:S02]  /*a6d0*/  IMAD.SHL.U32 R14, R9, 0x40, RZ ;  /* 0x00000040090e7824 */ /* 0x000fe400078e00ff */
[----:B------:R-:W-:Y:S02]  /*a6e0*/  IMAD R15, R7, 0x180, RZ ;  /* 0x00000180070f7824 */ /* 0x000fe400078e02ff */
[----:B------:R-:W-:Y:S02]  /*a6f0*/  IMAD.MOV.U32 R20, RZ, RZ, RZ ;  /* 0x000000ffff147224 */ /* 0x000fe400078e00ff */
[----:B------:R-:W-:Y:S02]  /*a700*/  IMAD.MOV.U32 R4, RZ, RZ, R10 ;  /* 0x000000ffff047224 */ /* 0x000fe400078e000a */
[----:B------:R-:W-:Y:S02]  /*a710*/  IMAD.MOV.U32 R5, RZ, RZ, R3 ;  /* 0x000000ffff057224 */ /* 0x000fe400078e0003 */
[----:B------:R-:W-:-:S07]  /*a720*/  IMAD.MOV.U32 R6, RZ, RZ, R0 ;  /* 0x000000ffff067224 */ /* 0x000fce00078e0000 */
.L_x_201:
[----:B------:R-:W0:Y:S01]  /*a730*/  S2R R12, SR_CgaCtaId ;  /* 0x00000000000c7919 */ /* 0x000e220000008800 */
[----:B------:R-:W-:Y:S01]  /*a740*/  MOV R7, 0x400 ;  /* 0x0000040000077802 */ /* 0x000fe20000000f00 */
[----:B------:R-:W1:Y:S03]  /*a750*/  @!P2 LDC R9, c[0x0][0x500] ;  /* 0x00014000ff09ab82 */ /* 0x000e660000000800 */
[----:B0-----:R-:W-:Y:S02]  /*a760*/  LEA R21, R12, R7, 0x18 ;  /* 0x000000070c157211 */ /* 0x001fe400078ec0ff */
[----:B------:R-:W-:-:S03]  /*a770*/  SHF.L.U32 R7, R5, 0x1f, RZ ;  /* 0x0000001f05077819 */ /* 0x000fc600000006ff */
[----:B------:R-:W-:-:S04]  /*a780*/  IMAD R12, R6, 0x8, R21 ;  /* 0x00000008060c7824 */ /* 0x000fc800078e0215 */
[----:B------:R-:W0:Y:S02]  /*a790*/  SYNCS.PHASECHK.TRANS64.TRYWAIT P1, [R12+URZ+0x20], R7 ;  /* 0x000020070c0075a7 */ /* 0x000e24000802017f */
[----:B01----:R-:W-:Y:S05]  /*a7a0*/  @!P1 BRA `(.L_x_198) ;  /* 0x0000000c00749947 */ /* 0x003fea0003800000 */
.L_x_218:
[----:B0-----:R-:W-:Y:S01]  /*a7b0*/  PRMT R7, R18, 0x9910, RZ ;  /* 0x0000991012077816 */ /* 0x001fe200000000ff */
[----:B------:R0:W-:Y:S03]  /*a7c0*/  @!P2 SYNCS.ARRIVE.TRANS64 RZ, [R12+URZ], R9 ;  /* 0x000000090cffa9a7 */ /* 0x0001e6000800003f */
[----:B------:R-:W-:-:S13]  /*a7d0*/  ISETP.NE.AND P1, PT, R7, 0x2, PT ;  /* 0x000000020700780c */ /* 0x000fda0003f25270 */
[----:B0-----:R-:W-:Y:S05]  /*a7e0*/  @P1 BRA `(.L_x_199) ;  /* 0x0000000000041947 */ /* 0x001fea0003800000 */
[----:B------:R-:W-:Y:S01]  /*a7f0*/  BPT.TRAP 0x1 ;  /* 0x000000040000795c */ /* 0x000fe20000300000 */
.L_x_199:
[----:B------:R-:W-:Y:S05]  /*a800*/  @P0 BRA `(.L_x_200) ;  /* 0x0000000000040947 */ /* 0x000fea0003800000 */
[----:B------:R-:W-:Y:S01]  /*a810*/  BPT.TRAP 0x1 ;  /* 0x000000040000795c */ /* 0x000fe20000300000 */
.L_x_200:
[--C-:B------:R-:W-:Y:S01]  /*a820*/  IMAD R7, R6, 0xc000, R21.reuse ;  /* 0x0000c00006077824 */ /* 0x100fe200078e0215 */
[----:B------:R-:W-:Y:S01]  /*a830*/  R2UR UR9, R12 ;  /* 0x000000000c0972ca */ /* 0x000fe200000e0000 */
[----:B------:R-:W-:Y:S01]  /*a840*/  IMAD R21, R6, 0x2000, R21 ;  /* 0x0000200006157824 */ /* 0x000fe200078e0215 */
[----:B------:R-:W-:Y:S01]  /*a850*/  UIADD3 UR4, UP0, UR22, 0xf0, URZ ;  /* 0x000000f016047890 */ /* 0x000fe2000ff1e03f */
[----:B------:R-:W-:Y:S01]  /*a860*/  VIADD R4, R4, 0xffffffff ;  /* 0xffffffff04047836 */ /* 0x000fe20000000000 */
[----:B------:R-:W-:Y:S01]  /*a870*/  R2UR UR5, R7 ;  /* 0x00000000070572ca */ /* 0x000fe200000e0000 */
[----:B------:R-:W-:Y:S01]  /*a880*/  UIADD3 UR24, UP1, UR22, 0x1f0, URZ ;  /* 0x000001f016187890 */ /* 0x000fe2000ff3e03f */
[----:B------:R-:W-:Y:S01]  /*a890*/  R2UR UR8, R21 ;  /* 0x00000000150872ca */ /* 0x000fe200000e0000 */
[----:B------:R-:W-:Y:S01]  /*a8a0*/  VIADD R6, R6, 0x1 ;  /* 0x0000000106067836 */ /* 0x000fe20000000000 */
[----:B------:R-:W-:Y:S01]  /*a8b0*/  R2UR UR11, R15 ;  /* 0x000000000f0b72ca */ /* 0x000fe200000e0000 */
[----:B------:R-:W-:Y:S01]  /*a8c0*/  UIADD3.X UR25, URZ, UR23, URZ, UP1, !UPT ;  /* 0x000000173f197290 */ /* 0x000fe20008ffe43f */
[----:B------:R-:W-:Y:S01]  /*a8d0*/  R2UR UR10, R20 ;  /* 0x00000000140a72ca */ /* 0x000fe200000e0000 */
[----:B------:R-:W-:Y:S01]  /*a8e0*/  UMOV UR6, 0x0 ;  /* 0x0000000000067882 */ /* 0x000fe20000000000 */
[----:B------:R-:W-:Y:S01]  /*a8f0*/  R2UR UR12, R8 ;  /* 0x00000000080c72ca */ /* 0x000fe200000e0000 */
[----:B------:R-:W-:Y:S01]  /*a900*/  UMOV UR7, 0x10000000 ;  /* 0x1000000000077882 */ /* 0x000fe20000000000 */
[----:B------:R-:W-:Y:S01]  /*a910*/  R2UR UR19, R14 ;  /* 0x000000000e1372ca */ /* 0x000fe200000e0000 */
[----:B------:R-:W-:Y:S01]  /*a920*/  VIADD R20, R20, 0x40 ;  /* 0x0000004014147836 */ /* 0x000fe20000000000 */
[----:B------:R-:W-:Y:S01]  /*a930*/  ISETP.GT.AND P3, PT, R4, 0x1, PT ;  /* 0x000000010400780c */ /* 0x000fe20003f64270 */
[----:B------:R-:W-:Y:S01]  /*a940*/  UIADD3 UR14, UR5, 0x100, URZ ;  /* 0x00000100050e7890 */ /* 0x000fe2000fffe03f */
[----:B------:R-:W-:Y:S01]  /*a950*/  ISETP.NE.AND P1, PT, R6, 0x4, PT ;  /* 0x000000040600780c */ /* 0x000fe20003f25270 */
[----:B------:R-:W-:-:S02]  /*a960*/  UIADD3.X UR5, URZ, UR23, URZ, UP0, !UPT ;  /* 0x000000173f057290 */ /* 0x000fc400087fe43f */
[----:B------:R-:W-:Y:S01]  /*a970*/  UIADD3 UR15, UR8, 0x30100, URZ ;  /* 0x00030100080f7890 */ /* 0x000fe2000fffe03f */
[----:B------:R-:W-:Y:S02]  /*a980*/  SEL R12, RZ, 0x1, P1 ;  /* 0x00000001ff0c7807 */ /* 0x000fe40000800000 */
[----:B------:R-:W-:Y:S01]  /*a990*/  UMOV UR8, UR14 ;  /* 0x0000000e00087c82 */ /* 0x000fe20008000000 */
[----:B------:R-:W-:Y:S02]  /*a9a0*/  SEL R6, R6, RZ, P1 ;  /* 0x000000ff06067207 */ /* 0x000fe40000800000 */
[----:B------:R-:W-:Y:S01]  /*a9b0*/  LOP3.LUT R5, R5, R12, RZ, 0x3c, !PT ;  /* 0x0000000c05057212 */ /* 0x000fe200078e3cff */
[----:B------:R0:W-:Y:S02]  /*a9c0*/  UTMALDG.3D [UR8], [UR4], desc[UR6] ;  /* 0x00000608040075b4 */ /* 0x0001e40008011000 */
[----:B0-----:R-:W-:Y:S01]  /*a9d0*/  UMOV UR8, UR15 ;  /* 0x0000000f00087c82 */ /* 0x001fe20008000000 */
[----:B------:R-:W-:-:S02]  /*a9e0*/  UMOV UR11, UR19 ;  /* 0x00000013000b7c82 */ /* 0x000fc40008000000 */
[----:B------:R0:W-:Y:S02]  /*a9f0*/  UTMALDG.3D [UR8], [UR24], desc[UR6] ;  /* 0x00000608180075b4 */ /* 0x0001e40008011000 */
[----:B0-----:R-:W-:Y:S05]  /*aa00*/  @P3 BRA `(.L_x_201) ;  /* 0xfffffffc00483947 */ /* 0x001fea000383ffff */
.L_x_197:
[----:B------:R-:W-:Y:S05]  /*aa10*/  BSYNC B1 ;  /* 0x0000000000017941 */ /* 0x000fea0003800000 */
.L_x_196:
[----:B------:R-:W-:Y:S01]  /*aa20*/  LOP3.LUT P3, RZ, R11, 0xff, RZ, 0xc0, !PT ;  /* 0x000000ff0bff7812 */ /* 0x000fe2000786c0ff */
[----:B------:R-:W-:Y:S01]  /*aa30*/  IMAD.IADD R0, R13, 0x1, R0 ;  /* 0x000000010d007824 */ /* 0x000fe200078e0200 */
[----:B------:R-:W-:Y:S01]  /*aa40*/  IADD3 R16, P4, R16, UR20, RZ ;  /* 0x0000001410107c10 */ /* 0x000fe2000ff9e0ff */
[----:B------:R-:W-:Y:S01]  /*aa50*/  ULDC.64 UR4, c[0x0][0x650] ;  /* 0x0001940000047ab9 */ /* 0x000fe20000000a00 */
[----:B------:R-:W-:Y:S01]  /*aa60*/  BSSY B1, `(.L_x_202) ;  /* 0x000006b000017945 */ /* 0x000fe20003800000 */
[----:B------:R-:W-:Y:S01]  /*aa70*/  IMAD.MOV.U32 R7, RZ, RZ, -0x1 ;  /* 0xffffffffff077424 */ /* 0x000fe200078e00ff */
[----:B------:R-:W-:Y:S01]  /*aa80*/  SHF.R.U32.HI R4, RZ, 0x2, R0 ;  /* 0x00000002ff047819 */ /* 0x000fe20000011600 */
[----:B------:R-:W-:Y:S01]  /*aa90*/  IMAD.MOV.U32 R9, RZ, RZ, -0x1 ;  /* 0xffffffffff097424 */ /* 0x000fe200078e00ff */
[----:B------:R-:W-:Y:S01]  /*aaa0*/  ISETP.GT.U32.AND P1, PT, R0, 0x3, PT ;  /* 0x000000030000780c */ /* 0x000fe20003f24070 */
[----:B------:R-:W-:Y:S01]  /*aab0*/  IMAD.MOV.U32 R8, RZ, RZ, -0x1 ;  /* 0xffffffffff087424 */ /* 0x000fe200078e00ff */
[----:B------:R-:W-:-:S02]  /*aac0*/  LOP3.LUT R4, R4, 0x1, RZ, 0xc0, !PT ;  /* 0x0000000104047812 */ /* 0x000fc400078ec0ff */
[----:B------:R-:W-:Y:S01]  /*aad0*/  ISETP.LT.U32.AND P1, PT, R13, 0x4, P1 ;  /* 0x000000040d00780c */ /* 0x000fe20000f21070 */
[----:B------:R-:W0:Y:S01]  /*aae0*/  @P3 S2R R6, SR_CgaCtaId ;  /* 0x0000000000063919 */ /* 0x000e220000008800 */
[----:B------:R-:W-:Y:S02]  /*aaf0*/  @P3 MOV R5, 0x400 ;  /* 0x0000040000053802 */ /* 0x000fe40000000f00 */
[----:B------:R-:W-:Y:S02]  /*ab00*/  IADD3.X R17, R17, UR13, RZ, P4, !PT ;  /* 0x0000000d11117c10 */ /* 0x000fe4000a7fe4ff */
[----:B------:R-:W-:Y:S02]  /*ab10*/  ISETP.GE.U32.AND P4, PT, R16, UR4, PT ;  /* 0x0000000410007c0c */ /* 0x000fe4000bf86070 */
[----:B------:R-:W-:Y:S02]  /*ab20*/  LOP3.LUT R0, R0, 0x3, RZ, 0xc0, !PT ;  /* 0x0000000300007812 */ /* 0x000fe400078ec0ff */
[----:B------:R-:W-:-:S02]  /*ab30*/  PRMT R11, RZ, 0x7610, R11 ;  /* 0x00007610ff0b7816 */ /* 0x000fc4000000000b */
[----:B0-----:R-:W-:-:S04]  /*ab40*/  @P3 LEA R5, R6, R5, 0x18 ;  /* 0x0000000506053211 */ /* 0x001fc800078ec0ff */
[----:B------:R0:W-:Y:S01]  /*ab50*/  @P3 SYNCS.ARRIVE.TRANS64.A1T0 RZ, [R5+URZ+0x58], RZ ;  /* 0x000058ff05ff39a7 */ /* 0x0001e2000810003f */
[----:B------:R-:W-:Y:S02]  /*ab60*/  ISETP.NE.U32.AND P3, PT, R4, 0x1, PT ;  /* 0x000000010400780c */ /* 0x000fe40003f65070 */
[----:B------:R-:W-:Y:S02]  /*ab70*/  SEL R4, RZ, 0x1, !P1 ;  /* 0x00000001ff047807 */ /* 0x000fe40004800000 */
[----:B------:R-:W-:Y:S02]  /*ab80*/  ISETP.GE.U32.AND.EX P1, PT, R17, UR5, PT, P4 ;  /* 0x0000000511007c0c */ /* 0x000fe4000bf26140 */
[----:B------:R-:W-:-:S04]  /*ab90*/  ISETP.GT.U32.AND P3, PT, R13, 0x3, !P3 ;  /* 0x000000030d00780c */ /* 0x000fc80005f64070 */
[----:B0-----:R-:W-:-:S04]  /*aba0*/  SEL R5, RZ, 0x1, !P3 ;  /* 0x00000001ff057807 */ /* 0x001fc80005800000 */
[--C-:B------:R-:W-:Y:S02]  /*abb0*/  LOP3.LUT R3, R5, R3, R4.reuse, 0x96, !PT ;  /* 0x0000000305037212 */ /* 0x100fe400078e9604 */
[----:B------:R-:W-:Y:S01]  /*abc0*/  PRMT R4, RZ, 0x7610, R4 ;  /* 0x00007610ff047816 */ /* 0x000fe20000000004 */
[----:B------:R-:W-:Y:S06]  /*abd0*/  @P1 BRA `(.L_x_203) ;  /* 0x00000004004c1947 */ /* 0x000fec0003800000 */
[----:B------:R-:W-:Y:S01]  /*abe0*/  ULDC.64 UR4, c[0x0][0x628] ;  /* 0x00018a0000047ab9 */ /* 0x000fe20000000a00 */
[----:B------:R-:W0:Y:S01]  /*abf0*/  S2R R14, SR_CTAID.X ;  /* 0x00000000000e7919 */ /* 0x000e220000002500 */
[----:B------:R-:W-:Y:S01]  /*ac00*/  ISETP.NE.U32.AND P1, PT, RZ, UR4, PT ;  /* 0x00000004ff007c0c */ /* 0x000fe2000bf25070 */
[----:B------:R-:W-:Y:S01]  /*ac10*/  ULDC UR7, c[0x0][0x630] ;  /* 0x00018c0000077ab9 */ /* 0x000fe20000000800 */
[----:B------:R-:W-:Y:S01]  /*ac20*/  IMAD.MOV.U32 R4, RZ, RZ, R16 ;  /* 0x000000ffff047224 */ /* 0x000fe200078e0010 */
[----:B------:R-:W1:Y:S01]  /*ac30*/  S2R R12, SR_CTAID.Y ;  /* 0x00000000000c7919 */ /* 0x000e620000002600 */
[----:B------:R-:W-:Y:S01]  /*ac40*/  ISETP.NE.AND.EX P1, PT, RZ, UR5, PT, P1 ;  /* 0x00000005ff007c0c */ /* 0x000fe2000bf25310 */
[----:B------:R-:W-:-:S12]  /*ac50*/  IMAD.MOV.U32 R5, RZ, RZ, R17 ;  /* 0x000000ffff057224 */ /* 0x000fd800078e0011 */
[----:B------:R-:W-:Y:S05]  /*ac60*/  @!P1 BRA `(.L_x_204) ;  /* 0x0000000000289947 */ /* 0x000fea0003800000 */
[----:B------:R-:W-:Y:S02]  /*ac70*/  ULDC UR6, c[0x0][0x634] ;  /* 0x00018d0000067ab9 */ /* 0x000fe40000000800 */
[----:B------:R-:W-:-:S05]  /*ac80*/  IADD3 R9, P1, R16, UR6, RZ ;  /* 0x0000000610097c10 */ /* 0x000fca000ff3e0ff */
[----:B------:R-:W-:-:S04]  /*ac90*/  IMAD.X R15, RZ, RZ, R17, P1 ;  /* 0x000000ffff0f7224 */ /* 0x000fc800008e0611 */
[----:B------:R-:W-:-:S04]  /*aca0*/  IMAD.WIDE.U32 R6, R15, UR4, RZ ;  /* 0x000000040f067c25 */ /* 0x000fc8000f8e00ff */
[----:B------:R-:W-:-:S04]  /*acb0*/  IMAD.WIDE.U32 R6, P1, R9, UR5, R6 ;  /* 0x0000000509067c25 */ /* 0x000fc8000f820006 */
[----:B------:R-:W-:-:S04]  /*acc0*/  IMAD.WIDE.U32 R8, R9, UR4, RZ ;  /* 0x0000000409087c25 */ /* 0x000fc8000f8e00ff */
[----:B------:R-:W-:Y:S01]  /*acd0*/  IMAD.X R5, RZ, RZ, RZ, P1 ;  /* 0x000000ffff057224 */ /* 0x000fe200008e06ff */
[----:B------:R-:W-:Y:S01]  /*ace0*/  IADD3 RZ, P1, R9, R6, RZ ;  /* 0x0000000609ff7210 */ /* 0x000fe20007f3e0ff */
[----:B------:R-:W-:-:S04]  /*acf0*/  IMAD.MOV.U32 R4, RZ, RZ, R7 ;  /* 0x000000ffff047224 */ /* 0x000fc800078e0007 */
[----:B------:R-:W-:-:S08]  /*ad00*/  IMAD.WIDE.U32.X R4, R15, UR5, R4, P1 ;  /* 0x000000050f047c25 */ /* 0x000fd000088e0404 */
.L_x_204:
[--C-:B------:R-:W-:Y:S01]  /*ad10*/  SHF.R.U64 R8, R4, UR7, R5.reuse ;  /* 0x0000000704087c19 */ /* 0x100fe20008001205 */
[----:B------:R-:W-:Y:S01]  /*ad20*/  ULDC.64 UR4, c[0x0][0x620] ;  /* 0x0001880000047ab9 */ /* 0x000fe20000000a00 */
[----:B------:R-:W-:Y:S01]  /*ad30*/  SHF.R.U32.HI R4, RZ, UR7, R5 ;  /* 0x00000007ff047c19 */ /* 0x000fe20008011605 */
[----:B------:R-:W2:Y:S01]  /*ad40*/  LDC R25, c[0x0][0x144] ;  /* 0x00005100ff197b82 */ /* 0x000ea20000000800 */
[----:B------:R-:W-:Y:S01]  /*ad50*/  IADD3 R7, P1, RZ, -R8, RZ ;  /* 0x80000008ff077210 */ /* 0x000fe20007f3e0ff */
[----:B------:R-:W-:Y:S01]  /*ad60*/  ULDC.64 UR8, c[0x0][0x640] ;  /* 0x0001900000087ab9 */ /* 0x000fe20000000a00 */
[----:B0-----:R-:W-:Y:S01]  /*ad70*/  I2FP.F32.U32 R9, R14 ;  /* 0x0000000e00097245 */ /* 0x001fe20000201000 */
[----:B------:R-:W-:Y:S02]  /*ad80*/  ULDC UR6, c[0x0][0x608] ;  /* 0x0001820000067ab9 */ /* 0x000fe40000000800 */
[----:B------:R-:W-:Y:S01]  /*ad90*/  IMAD.X R4, RZ, RZ, ~R4, P1 ;  /* 0x000000ffff047224 */ /* 0x000fe200008e0e04 */
[----:B------:R-:W-:Y:S01]  /*ada0*/  ISETP.NE.U32.AND P1, PT, RZ, UR8, PT ;  /* 0x00000008ff007c0c */ /* 0x000fe2000bf25070 */
[----:B------:R-:W0:Y:S02]  /*adb0*/  LDC R21, c[0x0][0x148] ;  /* 0x00005200ff157b82 */ /* 0x000e240000000800 */
[----:B------:R-:W-:Y:S01]  /*adc0*/  IMAD R6, R4, UR4, RZ ;  /* 0x0000000404067c24 */ /* 0x000fe2000f8e02ff */
[----:B------:R-:W-:Y:S01]  /*add0*/  ISETP.NE.AND.EX P1, PT, RZ, UR9, PT, P1 ;  /* 0x00000009ff007c0c */ /* 0x000fe2000bf25310 */
[----:B------:R-:W-:Y:S01]  /*ade0*/  IMAD.WIDE.U32 R4, R7, UR4, R16 ;  /* 0x0000000407047c25 */ /* 0x000fe2000f8e0010 */
[----:B------:R-:W-:-:S03]  /*adf0*/  ULDC UR4, c[0x0][0x150] ;  /* 0x0000540000047ab9 */ /* 0x000fc60000000800 */
[----:B------:R-:W-:Y:S02]  /*ae00*/  IMAD R7, R7, UR5, R6 ;  /* 0x0000000507077c24 */ /* 0x000fe4000f8e0206 */
[----:B------:R-:W-:Y:S01]  /*ae10*/  FMUL R6, R9, UR4 ;  /* 0x0000000409067c20 */ /* 0x000fe20008400000 */
[----:B------:R-:W-:Y:S01]  /*ae20*/  ULDC UR4, c[0x0][0x618] ;  /* 0x0001860000047ab9 */ /* 0x000fe20000000800 */
[----:B------:R-:W-:Y:S01]  /*ae30*/  ULDC UR5, c[0x0][0x154] ;  /* 0x0000550000057ab9 */ /* 0x000fe20000000800 */
[----:B------:R-:W-:-:S03]  /*ae40*/  IMAD.IADD R5, R5, 0x1, R7 ;  /* 0x0000000105057824 */ /* 0x000fc600078e0207 */
[----:B------:R-:W3:Y:S02]  /*ae50*/  F2I.U32.TRUNC.NTZ R6, R6 ;  /* 0x0000000600067305 */ /* 0x000ee4000020f000 */
[----:B------:R-:W-:Y:S02]  /*ae60*/  SHF.R.U64 R9, R4, UR4, R5 ;  /* 0x0000000404097c19 */ /* 0x000fe40008001205 */
[----:B-1----:R-:W-:-:S05]  /*ae70*/  I2FP.F32.U32 R4, R12 ;  /* 0x0000000c00047245 */ /* 0x002fca0000201000 */
[----:B------:R-:W-:Y:S01]  /*ae80*/  FMUL R22, R4, UR5 ;  /* 0x0000000504167c20 */ /* 0x000fe20008400000 */
[----:B------:R-:W-:Y:S01]  /*ae90*/  SHF.R.U32.HI R4, RZ, UR4, R5 ;  /* 0x00000004ff047c19 */ /* 0x000fe20008011605 */
[----:B------:R-:W-:-:S03]  /*aea0*/  ULDC UR4, c[0x0][0x658] ;  /* 0x0001960000047ab9 */ /* 0x000fc60000000800 */
[--C-:B------:R-:W-:Y:S01]  /*aeb0*/  SHF.R.U64 R20, R9, UR6, R4.reuse ;  /* 0x0000000609147c19 */ /* 0x100fe20008001204 */
[----:B------:R-:W1:Y:S01]  /*aec0*/  F2I.U32.TRUNC.NTZ R22, R22 ;  /* 0x0000001600167305 */ /* 0x000e62000020f000 */
[----:B------:R-:W-:Y:S01]  /*aed0*/  SHF.R.U32.HI R5, RZ, UR6, R4 ;  /* 0x00000006ff057c19 */ /* 0x000fe20008011604 */
[----:B---3--:R-:W-:-:S03]  /*aee0*/  IMAD.MOV R6, RZ, RZ, -R6 ;  /* 0x000000ffff067224 */ /* 0x008fc600078e0a06 */
[--C-:B------:R-:W-:Y:S01]  /*aef0*/  SHF.R.U64 R15, R20, UR4, R5.reuse ;  /* 0x00000004140f7c19 */ /* 0x100fe20008001205 */
[----:B--2---:R-:W-:Y:S01]  /*af00*/  IMAD R14, R25, R6, R14 ;  /* 0x00000006190e7224 */ /* 0x004fe200078e020e */
[----:B------:R-:W-:-:S03]  /*af10*/  SHF.R.U32.HI R23, RZ, UR4, R5 ;  /* 0x00000004ff177c19 */ /* 0x000fc60008011605 */
[----:B------:R-:W-:Y:S02]  /*af20*/  IMAD.MOV.U32 R4, RZ, RZ, R15 ;  /* 0x000000ffff047224 */ /* 0x000fe400078e000f */
[----:B------:R-:W-:Y:S01]  /*af30*/  IMAD.MOV.U32 R5, RZ, RZ, R23 ;  /* 0x000000ffff057224 */ /* 0x000fe200078e0017 */
[----:B-1----:R-:W-:Y:S06]  /*af40*/  @!P1 BRA `(.L_x_205) ;  /* 0x0000000000289947 */ /* 0x002fec0003800000 */
[----:B------:R-:W-:Y:S02]  /*af50*/  ULDC UR4, c[0x0][0x64c] ;  /* 0x0001930000047ab9 */ /* 0x000fe40000000800 */
[----:B------:R-:W-:-:S05]  /*af60*/  IADD3 R5, P1, R15, UR4, RZ ;  /* 0x000000040f057c10 */ /* 0x000fca000ff3e0ff */
[----:B------:R-:W-:-:S04]  /*af70*/  IMAD.X R23, RZ, RZ, R23, P1 ;  /* 0x000000ffff177224 */ /* 0x000fc800008e0617 */
[----:B------:R-:W-:-:S04]  /*af80*/  IMAD.WIDE.U32 R6, R23, UR8, RZ ;  /* 0x0000000817067c25 */ /* 0x000fc8000f8e00ff */
[----:B------:R-:W-:-:S04]  /*af90*/  IMAD.WIDE.U32 R6, P1, R5, UR9, R6 ;  /* 0x0000000905067c25 */ /* 0x000fc8000f820006 */
[----:B------:R-:W-:-:S04]  /*afa0*/  IMAD.WIDE.U32 R4, R5, UR8, RZ ;  /* 0x0000000805047c25 */ /* 0x000fc8000f8e00ff */
[----:B------:R-:W-:Y:S01]  /*afb0*/  IMAD.MOV.U32 R4, RZ, RZ, R7 ;  /* 0x000000ffff047224 */ /* 0x000fe200078e0007 */
[----:B------:R-:W-:Y:S01]  /*afc0*/  IADD3 RZ, P3, R5, R6, RZ ;  /* 0x0000000605ff7210 */ /* 0x000fe20007f7e0ff */
[----:B------:R-:W-:-:S04]  /*afd0*/  IMAD.X R5, RZ, RZ, RZ, P1 ;  /* 0x000000ffff057224 */ /* 0x000fc800008e06ff */
[----:B------:R-:W-:-:S08]  /*afe0*/  IMAD.WIDE.U32.X R4, R23, UR9, R4, P3 ;  /* 0x0000000917047c25 */ /* 0x000fd000098e0404 */
.L_x_205:
[----:B------:R-:W-:Y:S01]  /*aff0*/  ISETP.NE.AND P1, PT, R2, 0x1, PT ;  /* 0x000000010200780c */ /* 0x000fe20003f25270 */
[----:B------:R-:W-:Y:S01]  /*b000*/  ULDC UR4, c[0x0][0x648] ;  /* 0x0001920000047ab9 */ /* 0x000fe20000000800 */
[----:B------:R-:W-:Y:S01]  /*b010*/  LOP3.LUT R20, R20, UR17, RZ, 0xc0, !PT ;  /* 0x0000001114147c12 */ /* 0x000fe2000f8ec0ff */
[----:B------:R-:W-:Y:S01]  /*b020*/  IMAD.MOV R22, RZ, RZ, -R22 ;  /* 0x000000ffff167224 */ /* 0x000fe200078e0a16 */
[----:B------:R-:W-:Y:S01]  /*b030*/  SHF.R.U64 R5, R4, UR4, R5 ;  /* 0x0000000404057c19 */ /* 0x000fe20008001205 */
[----:B------:R-:W-:Y:S01]  /*b040*/  ULDC UR4, c[0x0][0x638] ;  /* 0x00018e0000047ab9 */ /* 0x000fe20000000800 */
[----:B------:R-:W-:Y:S01]  /*b050*/  LOP3.LUT R6, R9, UR16, RZ, 0xc0, !PT ;  /* 0x0000001009067c12 */ /* 0x000fe2000f8ec0ff */
[----:B------:R-:W-:Y:S02]  /*b060*/  ULDC UR5, c[0x0][0x610] ;  /* 0x0001840000057ab9 */ /* 0x000fe40000000800 */
[----:B------:R-:W-:Y:S02]  /*b070*/  IMAD.MOV R4, RZ, RZ, -R5 ;  /* 0x000000ffff047224 */ /* 0x000fe400078e0a05 */
[----:B------:R-:W-:-:S02]  /*b080*/  IMAD R5, R5, UR18, R20 ;  /* 0x0000001205057c24 */ /* 0x000fc4000f8e0214 */
[----:B0-----:R-:W-:Y:S02]  /*b090*/  @P1 IMAD R14, R21, R22, R12 ;  /* 0x00000016150e1224 */ /* 0x001fe400078e020c */
[----:B------:R-:W-:Y:S01]  /*b0a0*/  IMAD R15, R4, UR4, R15 ;  /* 0x00000004040f7c24 */ /* 0x000fe2000f8e020f */
[----:B------:R-:W-:Y:S01]  /*b0b0*/  ULDC UR4, c[0x0][0x600] ;  /* 0x0001800000047ab9 */ /* 0x000fe20000000800 */
[----:B------:R-:W-:Y:S02]  /*b0c0*/  IMAD R14, R5, UR5, R14 ;  /* 0x00000005050e7c24 */ /* 0x000fe4000f8e020e */
[----:B------:R-:W-:Y:S02]  /*b0d0*/  IMAD R15, R15, UR4, R6 ;  /* 0x000000040f0f7c24 */ /* 0x000fe4000f8e0206 */
[----:B------:R-:W-:-:S03]  /*b0e0*/  IMAD.MOV.U32 R4, RZ, RZ, 0x1 ;  /* 0x00000001ff047424 */ /* 0x000fc600078e00ff */
[----:B------:R-:W-:Y:S02]  /*b0f0*/  SEL R9, R15, R14, !P1 ;  /* 0x0000000e0f097207 */ /* 0x000fe40004800000 */
[----:B------:R-:W-:-:S07]  /*b100*/  SEL R7, R14, R15, !P1 ;  /* 0x0000000f0e077207 */ /* 0x000fce0004800000 */
.L_x_203:
[----:B------:R-:W-:Y:S05]  /*b110*/  BSYNC B1 ;  /* 0x0000000000017941 */ /* 0x000fea0003800000 */
.L_x_202:
[----:B------:R-:W-:-:S13]  /*b120*/  LOP3.LUT P1, RZ, R4, 0xff, RZ, 0xc0, !PT ;  /* 0x000000ff04ff7812 */ /* 0x000fda000782c0ff */
[----:B------:R-:W-:Y:S05]  /*b130*/  @P1 BRA `(.L_x_206) ;  /* 0xfffffff400481947 */ /* 0x000fea000383ffff */
[----:B------:R-:W-:Y:S05]  /*b140*/  BSYNC B0 ;  /* 0x0000000000007941 */ /* 0x000fea0003800000 */
.L_x_194:
[----:B------:R-:W-:-:S03]  /*b150*/  UMOV UR4, 0xffffffff ;  /* 0xffffffff00047882 */ /* 0x000fc60000000000 */
[----:B------:R-:W-:Y:S05]  /*b160*/  BRA.DIV UR4, `(.L_x_207) ;  /* 0x0000000604187947 */ /* 0x000fea000b800000 */
[----:B------:R-:W-:-:S13]  /*b170*/  ELECT P6, URZ, PT ;  /* 0x00000000003f782f */ /* 0x000fda00038c0000 */
.L_x_221:
[----:B------:R-:W-:Y:S04]  /*b180*/  BSSY B0, `(.L_x_208) ;  /* 0x000002b000007945 */ /* 0x000fe80003800000 */
[----:B------:R-:W-:Y:S05]  /*b190*/  @!P6 BRA `(.L_x_209) ;  /* 0x0000000000a4e947 */ /* 0x000fea0003800000 */
[----:B------:R-:W-:-:S04]  /*b1a0*/  LOP3.LUT R19, R19, 0x2, RZ, 0xfc, !PT ;  /* 0x0000000213137812 */ /* 0x000fc800078efcff */
[----:B------:R-:W-:-:S13]  /*b1b0*/  ISETP.NE.AND P0, PT, R19, 0x3, PT ;  /* 0x000000031300780c */ /* 0x000fda0003f05270 */
[----:B------:R-:W-:Y:S05]  /*b1c0*/  @!P0 BRA `(.L_x_210) ;  /* 0x0000000000048947 */ /* 0x000fea0003800000 */
[----:B------:R-:W-:Y:S01]  /*b1d0*/  BPT.TRAP 0x1 ;  /* 0x000000040000795c */ /* 0x000fe20000300000 */
.L_x_210:
[----:B------:R-:W0:Y:S01]  /*b1e0*/  S2R R5, SR_CgaCtaId ;  /* 0x0000000000057919 */ /* 0x000e220000008800 */
[----:B------:R-:W-:Y:S02]  /*b1f0*/  MOV R2, 0x400 ;  /* 0x0000040000027802 */ /* 0x000fe40000000f00 */
[----:B------:R-:W-:Y:S02]  /*b200*/  SHF.L.U32 R4, R3, 0x1f, RZ ;  /* 0x0000001f03047819 */ /* 0x000fe400000006ff */
[----:B0-----:R-:W-:-:S05]  /*b210*/  LEA R5, R5, R2, 0x18 ;  /* 0x0000000205057211 */ /* 0x001fca00078ec0ff */
[----:B------:R-:W-:-:S04]  /*b220*/  VIADD R5, R5, 0x20 ;  /* 0x0000002005057836 */ /* 0x000fc80000000000 */
[C---:B------:R-:W-:Y:S02]  /*b230*/  IMAD R7, R0.reuse, 0x8, R5 ;  /* 0x0000000800077824 */ /* 0x040fe400078e0205 */
[----:B------:R-:W-:Y:S02]  /*b240*/  VIADD R0, R0, 0x1 ;  /* 0x0000000100007836 */ /* 0x000fe40000000000 */
[----:B------:R-:W0:Y:S03]  /*b250*/  SYNCS.PHASECHK.TRANS64.TRYWAIT P0, [R7+URZ], R4 ;  /* 0x00000004070075a7 */ /* 0x000e26000800017f */
[----:B------:R-:W-:-:S04]  /*b260*/  ISETP.NE.AND P1, PT, R0, 0x4, PT ;  /* 0x000000040000780c */ /* 0x000fc80003f25270 */
[----:B------:R-:W-:Y:S02]  /*b270*/  SEL R2, RZ, 0x1, P1 ;  /* 0x00000001ff027807 */ /* 0x000fe40000800000 */
[----:B------:R-:W-:Y:S02]  /*b280*/  SEL R0, R0, RZ, P1 ;  /* 0x000000ff00007207 */ /* 0x000fe40000800000 */
[----:B------:R-:W-:-:S03]  /*b290*/  LOP3.LUT R9, R3, R2, RZ, 0x3c, !PT ;  /* 0x0000000203097212 */ /* 0x000fc600078e3cff */
[----:B------:R-:W-:Y:S01]  /*b2a0*/  IMAD R6, R0, 0x8, R5 ;  /* 0x0000000800067824 */ /* 0x000fe200078e0205 */
[----:B------:R-:W-:Y:S01]  /*b2b0*/  SHF.L.U32 R3, R9, 0x1f, RZ ;  /* 0x0000001f09037819 */ /* 0x000fe200000006ff */
[----:B0-----:R-:W-:Y:S06]  /*b2c0*/  @!P0 BRA `(.L_x_211) ;  /* 0x0000000000e08947 */ /* 0x001fec0003800000 */
.L_x_222:
[----:B------:R-:W1:Y:S01]  /*b2d0*/  SYNCS.PHASECHK.TRANS64.TRYWAIT P0, [R6+URZ], R3 ;  /* 0x00000003060075a7 */ /* 0x000e62000800017f */
[----:B------:R-:W-:-:S05]  /*b2e0*/  VIADD R0, R0, 0x1 ;  /* 0x0000000100007836 */ /* 0x000fca0000000000 */
[----:B------:R-:W-:-:S04]  /*b2f0*/  ISETP.NE.AND P1, PT, R0, 0x4, PT ;  /* 0x000000040000780c */ /* 0x000fc80003f25270 */
[----:B------:R-:W-:Y:S02]  /*b300*/  SEL R2, RZ, 0x1, P1 ;  /* 0x00000001ff027807 */ /* 0x000fe40000800000 */
[----:B------:R-:W-:Y:S02]  /*b310*/  SEL R0, R0, RZ, P1 ;  /* 0x000000ff00007207 */ /* 0x000fe40000800000 */
[----:B------:R-:W-:-:S03]  /*b320*/  LOP3.LUT R9, R9, R2, RZ, 0x3c, !PT ;  /* 0x0000000209097212 */ /* 0x000fc600078e3cff */
[----:B0-----:R-:W-:Y:S01]  /*b330*/  IMAD R7, R0, 0x8, R5 ;  /* 0x0000000800077824 */ /* 0x001fe200078e0205 */
[----:B------:R-:W-:Y:S01]  /*b340*/  SHF.L.U32 R4, R9, 0x1f, RZ ;  /* 0x0000001f09047819 */ /* 0x000fe200000006ff */
[----:B-1----:R-:W-:Y:S06]  /*b350*/  @!P0 BRA `(.L_x_212) ;  /* 0x0000000000d08947 */ /* 0x002fec0003800000 */
.L_x_223:
[----:B------:R-:W1:Y:S01]  /*b360*/  SYNCS.PHASECHK.TRANS64.TRYWAIT P0, [R7+URZ], R4 ;  /* 0x00000004070075a7 */ /* 0x000e62000800017f */
[----:B------:R-:W-:-:S05]  /*b370*/  VIADD R0, R0, 0x1 ;  /* 0x0000000100007836 */ /* 0x000fca0000000000 */
[----:B------:R-:W-:-:S04]  /*b380*/  ISETP.NE.AND P1, PT, R0, 0x4, PT ;  /* 0x000000040000780c */ /* 0x000fc80003f25270 */
[----:B------:R-:W-:Y:S02]  /*b390*/  SEL R2, RZ, 0x1, P1 ;  /* 0x00000001ff027807 */ /* 0x000fe40000800000 */
[----:B------:R-:W-:Y:S02]  /*b3a0*/  SEL R0, R0, RZ, P1 ;  /* 0x000000ff00007207 */ /* 0x000fe40000800000 */
[----:B------:R-:W-:Y:S01]  /*b3b0*/  LOP3.LUT R2, R9, R2, RZ, 0x3c, !PT ;  /* 0x0000000209027212 */ /* 0x000fe200078e3cff */
[----:B-1----:R-:W-:Y:S06]  /*b3c0*/  @!P0 BRA `(.L_x_213) ;  /* 0x0000000000c88947 */ /* 0x002fec0003800000 */
.L_x_224:
[----:B------:R-:W-:Y:S01]  /*b3d0*/  IMAD R5, R0, 0x8, R5 ;  /* 0x0000000800057824 */ /* 0x000fe200078e0205 */
[----:B------:R-:W-:-:S07]  /*b3e0*/  SHF.L.U32 R0, R2, 0x1f, RZ ;  /* 0x0000001f02007819 */ /* 0x000fce00000006ff */
.L_x_214:
[----:B--2---:R2:W3:Y:S02]  /*b3f0*/  SYNCS.PHASECHK.TRANS64.TRYWAIT P0, [R5+URZ], R0 ;  /* 0x00000000050075a7 */ /* 0x0044e4000800017f */
[----:B---3--:R-:W-:Y:S05]  /*b400*/  @!P0 NANOSLEEP.SYNCS 0x989680 ;  /* 0x009896800000895d */ /* 0x008fea0003900000 */
[----:B------:R-:W3:Y:S02]  /*b410*/  @!P0 SYNCS.PHASECHK.TRANS64 P0, [R5+URZ], R0 ;  /* 0x00000000050085a7 */ /* 0x000ee4000800007f */
[----:B---3--:R-:W-:Y:S05]  /*b420*/  @!P0 BRA `(.L_x_214) ;  /* 0xfffffffc00f08947 */ /* 0x008fea000383ffff */
.L_x_209:
[----:B------:R-:W-:Y:S05]  /*b430*/  BSYNC B0 ;  /* 0x0000000000007941 */ /* 0x000fea0003800000 */
.L_x_208:
[----:B------:R-:W-:Y:S05]  /*b440*/  EXIT ;  /* 0x000000000000794d */ /* 0x000fea0003800000 */
.L_x_17:
[----:B---3--:R3:W4:Y:S02]  /*b450*/  SYNCS.PHASECHK.TRANS64.TRYWAIT P1, [R3+URZ], R0 ;  /* 0x00000000030075a7 */ /* 0x008724000802017f */
[----:B----4-:R-:W-:Y:S05]  /*b460*/  @!P1 NANOSLEEP.SYNCS 0x989680 ;  /* 0x009896800000995d */ /* 0x010fea0003900000 */
[----:B------:R-:W4:Y:S02]  /*b470*/  @!P1 SYNCS.PHASECHK.TRANS64 P1, [R3+URZ], R0 ;  /* 0x00000000030095a7 */ /* 0x000f24000802007f */
[----:B----4-:R-:W-:Y:S05]  /*b480*/  @!P1 BRA `(.L_x_17) ;  /* 0xfffffffc00f09947 */ /* 0x010fea000383ffff */
[----:B------:R-:W-:Y:S05]  /*b490*/  BRA `(.L_x_16) ;  /* 0xffffff5c005c7947 */ /* 0x000fea000383ffff */
.L_x_22:
[----:B-1----:R-:W-:-:S04]  /*b4a0*/  IMAD.U32 R4, RZ, RZ, UR9 ;  /* 0x00000009ff047e24 */ /* 0x002fc8000f8e00ff */
[----:B------:R1:W2:Y:S03]  /*b4b0*/  SYNCS.PHASECHK.TRANS64.TRYWAIT P1, [R4+URZ], R3 ;  /* 0x00000003040075a7 */ /* 0x0002a6000802017f */
[----:B--2---:R-:W-:Y:S05]  /*b4c0*/  @!P1 NANOSLEEP.SYNCS 0x989680 ;  /* 0x009896800000995d */ /* 0x004fea0003900000 */
[----:B------:R-:W2:Y:S02]  /*b4d0*/  @!P1 SYNCS.PHASECHK.TRANS64 P1, [R4+URZ], R3 ;  /* 0x00000003040095a7 */ /* 0x000ea4000802007f */
[----:B--2---:R-:W-:Y:S05]  /*b4e0*/  @!P1 BRA `(.L_x_22) ;  /* 0xfffffffc00ec9947 */ /* 0x004fea000383ffff */
[----:B------:R-:W-:Y:S05]  /*b4f0*/  BRA `(.L_x_21) ;  /* 0xffffff6000fc7947 */ /* 0x000fea000383ffff */
.L_x_195:
[----:B------:R-:W-:Y:S01]  /*b500*/  BSSY B1, `(.L_x_215) ;  /* 0x0000006000017945 */ /* 0x000fe20003800000 */
[----:B------:R-:W-:-:S07]  /*b510*/  IMAD.MOV.U32 R15, RZ, RZ, -0x1 ;  /* 0xffffffffff0f7424 */ /* 0x000fce00078e00ff */
[----:B------:R-:W-:Y:S05]  /*b520*/  WARPSYNC.COLLECTIVE R15, `(.L_x_216) ;  /* 0x000000000f0c7348 */ /* 0x000fea0003c00000 */
[----:B------:R-:W-:Y:S02]  /*b530*/  ELECT P6, UR62, PT ;  /* 0x00000000003e782f */ /* 0x000fe400038c0000 */
[----:B------:R-:W-:Y:S01]  /*b540*/  MOV R14, UR62 ;  /* 0x0000003e000e7c02 */ /* 0x000fe20008000f00 */
[----:B------:R-:W-:Y:S10]  /*b550*/  ENDCOLLECTIVE ;  /* 0x000000000000791b */ /* 0x000ff40003800000 */
.L_x_216:
[----:B------:R-:W-:Y:S05]  /*b560*/  BSYNC B1 ;  /* 0x0000000000017941 */ /* 0x000fea0003800000 */
.L_x_215:
[----:B------:R-:W-:Y:S05]  /*b570*/  BRA `(.L_x_217) ;  /* 0xfffffff000447947 */ /* 0x000fea000383ffff */
.L_x_198:
[----:B0-----:R0:W1:Y:S02]  /*b580*/  SYNCS.PHASECHK.TRANS64.TRYWAIT P1, [R12+URZ+0x20], R7 ;  /* 0x000020070c0075a7 */ /* 0x001064000802017f */
[----:B-1----:R-:W-:Y:S05]  /*b590*/  @!P1 NANOSLEEP.SYNCS 0x989680 ;  /* 0x009896800000995d */ /* 0x002fea0003900000 */
[----:B------:R-:W1:Y:S02]  /*b5a0*/  @!P1 SYNCS.PHASECHK.TRANS64 P1, [R12+URZ+0x20], R7 ;  /* 0x000020070c0095a7 */ /* 0x000e64000802007f */
[----:B-1----:R-:W-:Y:S05]  /*b5b0*/  @!P1 BRA `(.L_x_198) ;  /* 0xfffffffc00f09947 */ /* 0x002fea000383ffff */
[----:B------:R-:W-:Y:S05]  /*b5c0*/  BRA `(.L_x_218) ;  /* 0xfffffff000787947 */ /* 0x000fea000383ffff */
.L_x_207:
[----:B------:R-:W-:Y:S01]  /*b5d0*/  BSSY B0, `(.L_x_219) ;  /* 0x0000006000007945 */ /* 0x000fe20003800000 */
[----:B------:R-:W-:-:S07]  /*b5e0*/  IMAD.MOV.U32 R15, RZ, RZ, -0x1 ;  /* 0xffffffffff0f7424 */ /* 0x000fce00078e00ff */
[----:B------:R-:W-:Y:S05]  /*b5f0*/  WARPSYNC.COLLECTIVE R15, `(.L_x_220) ;  /* 0x000000000f0c7348 */ /* 0x000fea0003c00000 */
[----:B------:R-:W-:Y:S02]  /*b600*/  ELECT P6, UR62, PT ;  /* 0x00000000003e782f */ /* 0x000fe400038c0000 */
[----:B------:R-:W-:Y:S01]  /*b610*/  MOV R14, UR62 ;  /* 0x0000003e000e7c02 */ /* 0x000fe20008000f00 */
[----:B------:R-:W-:Y:S10]  /*b620*/  ENDCOLLECTIVE ;  /* 0x000000000000791b */ /* 0x000ff40003800000 */
.L_x_220:
[----:B------:R-:W-:Y:S05]  /*b630*/  BSYNC B0 ;  /* 0x0000000000007941 */ /* 0x000fea0003800000 */
.L_x_219:
[----:B------:R-:W-:Y:S05]  /*b640*/  BRA `(.L_x_221) ;  /* 0xfffffff800cc7947 */ /* 0x000fea000383ffff */
.L_x_211:
[----:B0-----:R0:W1:Y:S02]  /*b650*/  SYNCS.PHASECHK.TRANS64.TRYWAIT P0, [R7+URZ], R4 ;  /* 0x00000004070075a7 */ /* 0x001064000800017f */
[----:B-1----:R-:W-:Y:S05]  /*b660*/  @!P0 NANOSLEEP.SYNCS 0x989680 ;  /* 0x009896800000895d */ /* 0x002fea0003900000 */
[----:B------:R-:W1:Y:S02]  /*b670*/  @!P0 SYNCS.PHASECHK.TRANS64 P0, [R7+URZ], R4 ;  /* 0x00000004070085a7 */ /* 0x000e64000800007f */
[----:B-1----:R-:W-:Y:S05]  /*b680*/  @!P0 BRA `(.L_x_211) ;  /* 0xfffffffc00f08947 */ /* 0x002fea000383ffff */
[----:B------:R-:W-:Y:S05]  /*b690*/  BRA `(.L_x_222) ;  /* 0xfffffffc000c7947 */ /* 0x000fea000383ffff */
.L_x_212:
[----:B0-----:R0:W1:Y:S02]  /*b6a0*/  SYNCS.PHASECHK.TRANS64.TRYWAIT P0, [R6+URZ], R3 ;  /* 0x00000003060075a7 */ /* 0x001064000800017f */
[----:B-1----:R-:W-:Y:S05]  /*b6b0*/  @!P0 NANOSLEEP.SYNCS 0x989680 ;  /* 0x009896800000895d */ /* 0x002fea0003900000 */
[----:B------:R-:W1:Y:S02]  /*b6c0*/  @!P0 SYNCS.PHASECHK.TRANS64 P0, [R6+URZ], R3 ;  /* 0x00000003060085a7 */ /* 0x000e64000800007f */
[----:B-1----:R-:W-:Y:S05]  /*b6d0*/  @!P0 BRA `(.L_x_212) ;  /* 0xfffffffc00f08947 */ /* 0x002fea000383ffff */
[----:B------:R-:W-:Y:S05]  /*b6e0*/  BRA `(.L_x_223) ;  /* 0xfffffffc001c7947 */ /* 0x000fea000383ffff */
.L_x_213:
[----:B-1----:R1:W2:Y:S02]  /*b6f0*/  SYNCS.PHASECHK.TRANS64.TRYWAIT P0, [R7+URZ], R4 ;  /* 0x00000004070075a7 */ /* 0x0022a4000800017f */
[----:B--2---:R-:W-:Y:S05]  /*b700*/  @!P0 NANOSLEEP.SYNCS 0x989680 ;  /* 0x009896800000895d */ /* 0x004fea0003900000 */
[----:B------:R-:W2:Y:S02]  /*b710*/  @!P0 SYNCS.PHASECHK.TRANS64 P0, [R7+URZ], R4 ;  /* 0x00000004070085a7 */ /* 0x000ea4000800007f */
[----:B--2---:R-:W-:Y:S05]  /*b720*/  @!P0 BRA `(.L_x_213) ;  /* 0xfffffffc00f08947 */ /* 0x004fea000383ffff */
[----:B------:R-:W-:Y:S05]  /*b730*/  BRA `(.L_x_224) ;  /* 0xfffffffc00247947 */ /* 0x000fea000383ffff */
.L_x_225:
[----:B------:R-:W-:-:S00]  /*b740*/  BRA `(.L_x_225) ;  /* 0xfffffffc00fc7947 */ /* 0x000fc0000383ffff */
[----:B------:R-:W-:-:S00]  /*b750*/  NOP ;  /* 0x0000000000007918 */ /* 0x000fc00000000000 */
        /* <DEDUP_REMOVED lines=10> */
.L_x_226:


//--------------------- .nv.global.init           --------------------------
	.section	.nv.global.init,"aw",@progbits
.nv.global.init:
	.type		$str$22,@object
	.size		$str$22,($str$23 - $str$22)
$str$22:
        /*0000*/ 	.byte	0x6b, 0x5f, 0x74, 0x69, 0x6c, 0x65, 0x5f, 0x63, 0x6f, 0x75, 0x6e, 0x74, 0x20, 0x3e, 0x3d, 0x20
        /*0010*/ 	.byte	0x31, 0x00
	.type		$str$23,@object
	.size		$str$23,(__unnamed_1 - $str$23)
$str$23:
        /*0012*/ 	.byte	0x2f, 0x74, 0x6d, 0x70, 0x2f, 0x63, 0x75, 0x74, 0x6c, 0x61, 0x73, 0x73, 0x5f, 0x73, 0x77, 0x65
        /*0022*/ 	.byte	0x65, 0x70, 0x5f, 0x73, 0x72, 0x63, 0x2f, 0x69, 0x6e, 0x63, 0x6c, 0x75, 0x64, 0x65, 0x2f, 0x63
        /*0032*/ 	.byte	0x75, 0x74, 0x6c, 0x61, 0x73, 0x73, 0x2f, 0x67, 0x65, 0x6d, 0x6d, 0x2f, 0x63, 0x6f, 0x6c, 0x6c
        /*0042*/ 	.byte	0x65, 0x63, 0x74, 0x69, 0x76, 0x65, 0x2f, 0x73, 0x6d, 0x39, 0x30, 0x5f, 0x6d, 0x6d, 0x61, 0x5f
        /*0052*/ 	.byte	0x74, 0x6d, 0x61, 0x5f, 0x67, 0x6d, 0x6d, 0x61, 0x5f, 0x73, 0x73, 0x5f, 0x77, 0x61, 0x72, 0x70
        /*0062*/ 	.byte	0x73, 0x70, 0x65, 0x63, 0x69, 0x61, 0x6c, 0x69, 0x7a, 0x65, 0x64, 0x2e, 0x68, 0x70, 0x70, 0x00
	.type		__unnamed_1,@object
	.size		__unnamed_1,(.L_0 - __unnamed_1)
__unnamed_1:
        /*0072*/ 	.byte	0x76, 0x6f, 0x69, 0x64, 0x20, 0x63, 0x75, 0x74, 0x6c, 0x61, 0x73, 0x73, 0x3a, 0x3a, 0x67, 0x65
        /* <DEDUP_REMOVED lines=179> */
        /*0bb2*/ 	.byte	0x64, 0x65, 0x6e, 0x74, 0x69, 0x74, 0x79, 0x5d, 0x00
.L_0:


//--------------------- .nv.shared._ZN7cutlass13device_kernelINS_4gemm6kernel13GemmUniversalIN4cute5tupleIJiiiiEEENS1_10collective13CollectiveMmaINS1_34MainloopSm90TmaGmmaWarpSpecializedILi4ENS5_IJNS4_1CILi1EEESB_SB_EEENS1_35KernelTmaWarpSpecializedCooperativeEEENS5_IJNSA_ILi384EEENSA_ILi64EEESG_EEENS_6half_tENS5_IJlSB_lEEESI_SJ_NS4_8TiledMMAINS4_8MMA_AtomIJNS4_4SM904GMMA25MMA_64x64x16_F32F16F16_SSILNSN_5MajorE0ELSP_0ELNSN_7ScaleInE1ELSQ_1EEEEEENS4_6LayoutINS5_IJNSA_ILi2EEESB_SB_EEENS5_IJSB_NSA_ILi0EEESW_EEEEENS5_IJNS4_10UnderscoreESZ_SZ_EEEEENS4_13SM90_TMA_LOADENS4_14ComposedLayoutINS4_7SwizzleILi3ELi4ELi3EEENS4_18smem_ptr_flag_bitsILi16EEENST_INS5_IJNSA_ILi8EEESG_EEENS5_IJSG_SB_EEEEEEEvNS4_8identityES12_S1C_vS1D_EENS_8epilogue10collective6detail29Sm90TmaWarpSpecializedAdapterINS1G_15DefaultEpilogueISI_SJ_SJ_NS1F_6thread17LinearCombinationISI_Li1EffLNS1K_9ScaleType4KindE0ELNS_15FloatRoundStyleE2ESI_EENS1_15EpilogueDefaultEEEEEvvEEEEvNT_6ParamsE --------------------------
	.section	.nv.shared._ZN7cutlass13device_kernelINS_4gemm6kernel13GemmUniversalIN4cute5tupleIJiiiiEEENS1_10collective13CollectiveMmaINS1_34MainloopSm90TmaGmmaWarpSpecializedILi4ENS5_IJNS4_1CILi1EEESB_SB_EEENS1_35KernelTmaWarpSpecializedCooperativeEEENS5_IJNSA_ILi384EEENSA_ILi64EEESG_EEENS_6half_tENS5_IJlSB_lEEESI_SJ_NS4_8TiledMMAINS4_8MMA_AtomIJNS4_4SM904GMMA25MMA_64x64x16_F32F16F16_SSILNSN_5MajorE0ELSP_0ELNSN_7ScaleInE1ELSQ_1EEEEEENS4_6LayoutINS5_IJNSA_ILi2EEESB_SB_EEENS5_IJSB_NSA_ILi0EEESW_EEEEENS5_IJNS4_10UnderscoreESZ_SZ_EEEEENS4_13SM90_TMA_LOADENS4_14ComposedLayoutINS4_7SwizzleILi3ELi4ELi3EEENS4_18smem_ptr_flag_bitsILi16EEENST_INS5_IJNSA_ILi8EEESG_EEENS5_IJSG_SB_EEEEEEEvNS4_8identityES12_S1C_vS1D_EENS_8epilogue10collective6detail29Sm90TmaWarpSpecializedAdapterINS1G_15DefaultEpilogueISI_SJ_SJ_NS1F_6thread17LinearCombinationISI_Li1EffLNS1K_9ScaleType4KindE0ELNS_15FloatRoundStyleE2ESI_EENS1_15EpilogueDefaultEEEEEvvEEEEvNT_6ParamsE,"aw",@nobits
	.sectionflags	@""
	.align	16
	.zero		1024


//--------------------- .nv.shared.reserved.0     --------------------------
	.section	.nv.shared.reserved.0,"aw",@nobits
	.weak		__nv_reservedSMEM_offset_0_alias
	.size		__nv_reservedSMEM_offset_0_alias, 0, 0
	.other		__nv_reservedSMEM_offset_0_alias,@"STO_CUDA_RESERVED_SHARED STV_DEFAULT"
__nv_reservedSMEM_offset_0_alias:
	.zero		0


//--------------------- .nv.global                --------------------------
	.section	.nv.global,"aw",@nobits
.nv.global:
	.type		_ZN40_INTERNAL_ad14cfc3_4_k_cu_b56c5d43_140374cute1_E,@object
	.size		_ZN40_INTERNAL_ad14cfc3_4_k_cu_b56c5d43_140374cute1_E,(_ZN40_INTERNAL_ad14cfc3_4_k_cu_b56c5d43_140374cuda3std3__45__cpo6cbeginE - _ZN40_INTERNAL_ad14cfc3_4_k_cu_b56c5d43_140374cute1_E)
_ZN40_INTERNAL_ad14cfc3_4_k_cu_b56c5d43_140374cute1_E:
	.zero		1
	.type		_ZN40_INTERNAL_ad14cfc3_4_k_cu_b56c5d43_140374cuda3std3__45__cpo6cbeginE,@object
	.size		_ZN40_INTERNAL_ad14cfc3_4_k_cu_b56c5d43_140374cuda3std3__45__cpo6cbeginE,(_ZN40_INTERNAL_ad14cfc3_4_k_cu_b56c5d43_140374cuda3std3__48in_placeE - _ZN40_INTERNAL_ad14cfc3_4_k_cu_b56c5d43_140374cuda3std3__45__cpo6cbeginE)
_ZN40_INTERNAL_ad14cfc3_4_k_cu_b56c5d43_140374cuda3std3__45__cpo6cbeginE:
	.zero		1
	.type		_ZN40_INTERNAL_ad14cfc3_4_k_cu_b56c5d43_140374cuda3std3__48in_placeE,@object
	.size		_ZN40_INTERNAL_ad14cfc3_4_k_cu_b56c5d43_140374cuda3std3__48in_placeE,(_ZN40_INTERNAL_ad14cfc3_4_k_cu_b56c5d43_140374cuda3std6ranges3__45__cpo9iter_moveE - _ZN40_INTERNAL_ad14cfc3_4_k_cu_b56c5d43_140374cuda3std3__48in_placeE)
_ZN40_INTERNAL_ad14cfc3_4_k_cu_b56c5d43_140374cuda3std3__48in_placeE:
	.zero		1
	.type		_ZN40_INTERNAL_ad14cfc3_4_k_cu_b56c5d43_140374cuda3std6ranges3__45__cpo9iter_moveE,@object
	.size		_ZN40_INTERNAL_ad14cfc3_4_k_cu_b56c5d43_140374cuda3std6ranges3__45__cpo9iter_moveE,(_ZN40_INTERNAL_ad14cfc3_4_k_cu_b56c5d43_140374cuda3std3__45__cpo5beginE - _ZN40_INTERNAL_ad14cfc3_4_k_cu_b56c5d43_140374cuda3std6ranges3__45__cpo9iter_moveE)
_ZN40_INTERNAL_ad14cfc3_4_k_cu_b56c5d43_140374cuda3std6ranges3__45__cpo9iter_moveE:
	.zero		1
	.type		_ZN40_INTERNAL_ad14cfc3_4_k_cu_b56c5d43_140374cuda3std3__45__cpo5beginE,@object
	.size		_ZN40_INTERNAL_ad14cfc3_4_k_cu_b56c5d43_140374cuda3std3__45__cpo5beginE,(_ZN40_INTERNAL_ad14cfc3_4_k_cu_b56c5d43_140374cuda3std3__442_GLOBAL__N__ad14cfc3_4_k_cu_b56c5d43_140376ignoreE - _ZN40_INTERNAL_ad14cfc3_4_k_cu_b56c5d43_140374cuda3std3__45__cpo5beginE)
_ZN40_INTERNAL_ad14cfc3_4_k_cu_b56c5d43_140374cuda3std3__45__cpo5beginE:
	.zero		1
	.type		_ZN40_INTERNAL_ad14cfc3_4_k_cu_b56c5d43_140374cuda3std3__442_GLOBAL__N__ad14cfc3_4_k_cu_b56c5d43_140376ignoreE,@object
	.size		_ZN40_INTERNAL_ad14cfc3_4_k_cu_b56c5d43_140374cuda3std3__442_GLOBAL__N__ad14cfc3_4_k_cu_b56c5d43_140376ignoreE,(_ZN40_INTERNAL_ad14cfc3_4_k_cu_b56c5d43_140374cute7productE - _ZN40_INTERNAL_ad14cfc3_4_k_cu_b56c5d43_140374cuda3std3__442_GLOBAL__N__ad14cfc3_4_k_cu_b56c5d43_140376ignoreE)
_ZN40_INTERNAL_ad14cfc3_4_k_cu_b56c5d43_140374cuda3std3__442_GLOBAL__N__ad14cfc3_4_k_cu_b56c5d43_140376ignoreE:
	.zero		1
	.type		_ZN40_INTERNAL_ad14cfc3_4_k_cu_b56c5d43_140374cute7productE,@object
	.size		_ZN40_INTERNAL_ad14cfc3_4_k_cu_b56c5d43_140374cute7productE,(_ZN40_INTERNAL_ad14cfc3_4_k_cu_b56c5d43_140374cuda3std3__45__cpo3endE - _ZN40_INTERNAL_ad14cfc3_4_k_cu_b56c5d43_140374cute7productE)
_ZN40_INTERNAL_ad14cfc3_4_k_cu_b56c5d43_140374cute7productE:
	.zero		1
	.type		_ZN40_INTERNAL_ad14cfc3_4_k_cu_b56c5d43_140374cuda3std3__45__cpo3endE,@object
	.size		_ZN40_INTERNAL_ad14cfc3_4_k_cu_b56c5d43_140374cuda3std3__45__cpo3endE,(_ZN40_INTERNAL_ad14cfc3_4_k_cu_b56c5d43_140374cuda3std3__419piecewise_constructE - _ZN40_INTERNAL_ad14cfc3_4_k_cu_b56c5d43_140374cuda3std3__45__cpo3endE)
_ZN40_INTERNAL_ad14cfc3_4_k_cu_b56c5d43_140374cuda3std3__45__cpo3endE:
	.zero		1
	.type		_ZN40_INTERNAL_ad14cfc3_4_k_cu_b56c5d43_140374cuda3std3__419piecewise_constructE,@object
	.size		_ZN40_INTERNAL_ad14cfc3_4_k_cu_b56c5d43_140374cuda3std3__419piecewise_constructE,(_ZN40_INTERNAL_ad14cfc3_4_k_cu_b56c5d43_140374cuda3std3__45__cpo4cendE - _ZN40_INTERNAL_ad14cfc3_4_k_cu_b56c5d43_140374cuda3std3__419piecewise_constructE)
_ZN40_INTERNAL_ad14cfc3_4_k_cu_b56c5d43_140374cuda3std3__419piecewise_constructE:
	.zero		1
	.type		_ZN40_INTERNAL_ad14cfc3_4_k_cu_b56c5d43_140374cuda3std3__45__cpo4cendE,@object
	.size		_ZN40_INTERNAL_ad14cfc3_4_k_cu_b56c5d43_140374cuda3std3__45__cpo4cendE,(_ZN40_INTERNAL_ad14cfc3_4_k_cu_b56c5d43_140374cuda3std6ranges3__45__cpo4swapE - _ZN40_INTERNAL_ad14cfc3_4_k_cu_b56c5d43_140374cuda3std3__45__cpo4cendE)
_ZN40_INTERNAL_ad14cfc3_4_k_cu_b56c5d43_140374cuda3std3__45__cpo4cendE:
	.zero		1
	.type		_ZN40_INTERNAL_ad14cfc3_4_k_cu_b56c5d43_140374cuda3std6ranges3__45__cpo4swapE,@object
	.size		_ZN40_INTERNAL_ad14cfc3_4_k_cu_b56c5d43_140374cuda3std6ranges3__45__cpo4swapE,(.L_8 - _ZN40_INTERNAL_ad14cfc3_4_k_cu_b56c5d43_140374cuda3std6ranges3__45__cpo4swapE)
_ZN40_INTERNAL_ad14cfc3_4_k_cu_b56c5d43_140374cuda3std6ranges3__45__cpo4swapE:
	.zero		1
.L_8:


//--------------------- .nv.constant0._ZN7cutlass13device_kernelINS_4gemm6kernel13GemmUniversalIN4cute5tupleIJiiiiEEENS1_10collective13CollectiveMmaINS1_34MainloopSm90TmaGmmaWarpSpecializedILi4ENS5_IJNS4_1CILi1EEESB_SB_EEENS1_35KernelTmaWarpSpecializedCooperativeEEENS5_IJNSA_ILi384EEENSA_ILi64EEESG_EEENS_6half_tENS5_IJlSB_lEEESI_SJ_NS4_8TiledMMAINS4_8MMA_AtomIJNS4_4SM904GMMA25MMA_64x64x16_F32F16F16_SSILNSN_5MajorE0ELSP_0ELNSN_7ScaleInE1ELSQ_1EEEEEENS4_6LayoutINS5_IJNSA_ILi2EEESB_SB_EEENS5_IJSB_NSA_ILi0EEESW_EEEEENS5_IJNS4_10UnderscoreESZ_SZ_EEEEENS4_13SM90_TMA_LOADENS4_14ComposedLayoutINS4_7SwizzleILi3ELi4ELi3EEENS4_18smem_ptr_flag_bitsILi16EEENST_INS5_IJNSA_ILi8EEESG_EEENS5_IJSG_SB_EEEEEEEvNS4_8identityES12_S1C_vS1D_EENS_8epilogue10collective6detail29Sm90TmaWarpSpecializedAdapterINS1G_15DefaultEpilogueISI_SJ_SJ_NS1F_6thread17LinearCombinationISI_Li1EffLNS1K_9ScaleType4KindE0ELNS_15FloatRoundStyleE2ESI_EENS1_15EpilogueDefaultEEEEEvvEEEEvNT_6ParamsE --------------------------
	.section	.nv.constant0._ZN7cutlass13device_kernelINS_4gemm6kernel13GemmUniversalIN4cute5tupleIJiiiiEEENS1_10collective13CollectiveMmaINS1_34MainloopSm90TmaGmmaWarpSpecializedILi4ENS5_IJNS4_1CILi1EEESB_SB_EEENS1_35KernelTmaWarpSpecializedCooperativeEEENS5_IJNSA_ILi384EEENSA_ILi64EEESG_EEENS_6half_tENS5_IJlSB_lEEESI_SJ_NS4_8TiledMMAINS4_8MMA_AtomIJNS4_4SM904GMMA25MMA_64x64x16_F32F16F16_SSILNSN_5MajorE0ELSP_0ELNSN_7ScaleInE1ELSQ_1EEEEEENS4_6LayoutINS5_IJNSA_ILi2EEESB_SB_EEENS5_IJSB_NSA_ILi0EEESW_EEEEENS5_IJNS4_10UnderscoreESZ_SZ_EEEEENS4_13SM90_TMA_LOADENS4_14ComposedLayoutINS4_7SwizzleILi3ELi4ELi3EEENS4_18smem_ptr_flag_bitsILi16EEENST_INS5_IJNSA_ILi8EEESG_EEENS5_IJSG_SB_EEEEEEEvNS4_8identityES12_S1C_vS1D_EENS_8epilogue10collective6detail29Sm90TmaWarpSpecializedAdapterINS1G_15DefaultEpilogueISI_SJ_SJ_NS1F_6thread17LinearCombinationISI_Li1EffLNS1K_9ScaleType4KindE0ELNS_15FloatRoundStyleE2ESI_EENS1_15EpilogueDefaultEEEEEvvEEEEvNT_6ParamsE,"a",@progbits
	.sectionflags	@""
	.align	4
.nv.constant0._ZN7cutlass13device_kernelINS_4gemm6kernel13GemmUniversalIN4cute5tupleIJiiiiEEENS1_10collective13CollectiveMmaINS1_34MainloopSm90TmaGmmaWarpSpecializedILi4ENS5_IJNS4_1CILi1EEESB_SB_EEENS1_35KernelTmaWarpSpecializedCooperativeEEENS5_IJNSA_ILi384EEENSA_ILi64EEESG_EEENS_6half_tENS5_IJlSB_lEEESI_SJ_NS4_8TiledMMAINS4_8MMA_AtomIJNS4_4SM904GMMA25MMA_64x64x16_F32F16F16_SSILNSN_5MajorE0ELSP_0ELNSN_7ScaleInE1ELSQ_1EEEEEENS4_6LayoutINS5_IJNSA_ILi2EEESB_SB_EEENS5_IJSB_NSA_ILi0EEESW_EEEEENS5_IJNS4_10UnderscoreESZ_SZ_EEEEENS4_13SM90_TMA_LOADENS4_14ComposedLayoutINS4_7SwizzleILi3ELi4ELi3EEENS4_18smem_ptr_flag_bitsILi16EEENST_INS5_IJNSA_ILi8EEESG_EEENS5_IJSG_SB_EEEEEEEvNS4_8identityES12_S1C_vS1D_EENS_8epilogue10collective6detail29Sm90TmaWarpSpecializedAdapterINS1G_15DefaultEpilogueISI_SJ_SJ_NS1F_6thread17LinearCombinationISI_Li1EffLNS1K_9ScaleType4KindE0ELNS_15FloatRoundStyleE2ESI_EENS1_15EpilogueDefaultEEEEEvvEEEEvNT_6ParamsE:
	.zero		1664


//--------------------- SYMBOLS --------------------------

	.type		.nv.reservedSmem.offset0,@object
	.size		.nv.reservedSmem.offset0,0x4
	.type		__assertfail,@function
